//
// Generated by NVIDIA NVVM Compiler
//
// Compiler Build ID: CL-36424714
// Cuda compilation tools, release 13.0, V13.0.88
// Based on NVVM 20.0.0
//

.version 9.0
.target sm_100
.address_size 64

	// .globl	_Z16desEncryptKernelPKyPyS0_
.const .align 1 .b8 sBox[512] = {14, 4, 13, 1, 2, 15, 11, 8, 3, 10, 6, 12, 5, 9, 0, 7, 0, 15, 7, 4, 14, 2, 13, 1, 10, 6, 12, 11, 9, 5, 3, 8, 4, 1, 14, 8, 13, 6, 2, 11, 15, 12, 9, 7, 3, 10, 5, 0, 15, 12, 8, 2, 4, 9, 1, 7, 5, 11, 3, 14, 10, 0, 6, 13};
.const .align 1 .b8 initialPermTable[64] = {58, 50, 42, 34, 26, 18, 10, 2, 60, 52, 44, 36, 28, 20, 12, 4};
.const .align 1 .b8 finalPermTable[64] = {40, 8, 48, 16, 56, 24, 64, 32, 39, 7, 47, 15, 55, 23, 63, 31};

.visible .entry _Z16desEncryptKernelPKyPyS0_(
	.param .u64 .ptr .align 1 _Z16desEncryptKernelPKyPyS0__param_0,
	.param .u64 .ptr .align 1 _Z16desEncryptKernelPKyPyS0__param_1,
	.param .u64 .ptr .align 1 _Z16desEncryptKernelPKyPyS0__param_2
)
{
	.reg .pred 	%p<3>;
	.reg .b32 	%r<61>;
	.reg .b64 	%rd<102>;

	ld.param.u64 	%rd20, [_Z16desEncryptKernelPKyPyS0__param_0];
	ld.param.u64 	%rd15, [_Z16desEncryptKernelPKyPyS0__param_1];
	ld.param.u64 	%rd16, [_Z16desEncryptKernelPKyPyS0__param_2];
	cvta.to.global.u64 	%rd21, %rd20;
	mov.u32 	%r7, %ctaid.x;
	mov.u32 	%r8, %ntid.x;
	mov.u32 	%r9, %tid.x;
	mad.lo.s32 	%r1, %r7, %r8, %r9;
	mul.wide.s32 	%rd22, %r1, 8;
	add.s64 	%rd23, %rd21, %rd22;
	ld.global.u64 	%rd1, [%rd23];
	mov.u64 	%rd24, initialPermTable;
	add.s64 	%rd96, %rd24, 3;
	mov.b64 	%rd98, 0;
	mov.b32 	%r59, 0;
	mov.b64 	%rd97, 56;
$L__BB0_1:
	ld.const.u8 	%r10, [%rd96+-3];
	sub.s32 	%r11, 64, %r10;
	shr.u64 	%rd25, %rd1, %r11;
	and.b64  	%rd26, %rd25, 1;
	cvt.u32.u64 	%r12, %rd97;
	add.s32 	%r13, %r12, 7;
	shl.b64 	%rd27, %rd26, %r13;
	or.b64  	%rd28, %rd27, %rd98;
	ld.const.u8 	%r14, [%rd96+-2];
	sub.s32 	%r15, 64, %r14;
	shr.u64 	%rd29, %rd1, %r15;
	and.b64  	%rd30, %rd29, 1;
	add.s32 	%r16, %r12, 6;
	shl.b64 	%rd31, %rd30, %r16;
	or.b64  	%rd32, %rd31, %rd28;
	ld.const.u8 	%r17, [%rd96+-1];
	sub.s32 	%r18, 64, %r17;
	shr.u64 	%rd33, %rd1, %r18;
	and.b64  	%rd34, %rd33, 1;
	add.s32 	%r19, %r12, 5;
	shl.b64 	%rd35, %rd34, %r19;
	or.b64  	%rd36, %rd35, %rd32;
	ld.const.u8 	%r20, [%rd96];
	sub.s32 	%r21, 64, %r20;
	shr.u64 	%rd37, %rd1, %r21;
	and.b64  	%rd38, %rd37, 1;
	add.s32 	%r22, %r12, 4;
	shl.b64 	%rd39, %rd38, %r22;
	or.b64  	%rd40, %rd39, %rd36;
	ld.const.u8 	%r23, [%rd96+1];
	sub.s32 	%r24, 64, %r23;
	shr.u64 	%rd41, %rd1, %r24;
	and.b64  	%rd42, %rd41, 1;
	add.s32 	%r25, %r12, 3;
	shl.b64 	%rd43, %rd42, %r25;
	or.b64  	%rd44, %rd43, %rd40;
	ld.const.u8 	%r26, [%rd96+2];
	sub.s32 	%r27, 64, %r26;
	shr.u64 	%rd45, %rd1, %r27;
	and.b64  	%rd46, %rd45, 1;
	add.s32 	%r28, %r12, 2;
	shl.b64 	%rd47, %rd46, %r28;
	or.b64  	%rd48, %rd47, %rd44;
	ld.const.u8 	%r29, [%rd96+3];
	sub.s32 	%r30, 64, %r29;
	shr.u64 	%rd49, %rd1, %r30;
	and.b64  	%rd50, %rd49, 1;
	add.s32 	%r31, %r12, 1;
	shl.b64 	%rd51, %rd50, %r31;
	or.b64  	%rd52, %rd51, %rd48;
	ld.const.u8 	%r32, [%rd96+4];
	sub.s32 	%r33, 64, %r32;
	shr.u64 	%rd53, %rd1, %r33;
	and.b64  	%rd54, %rd53, 1;
	shl.b64 	%rd55, %rd54, %r12;
	or.b64  	%rd98, %rd55, %rd52;
	add.s32 	%r59, %r59, 8;
	add.s64 	%rd97, %rd97, -8;
	add.s64 	%rd96, %rd96, 8;
	setp.ne.s32 	%p1, %r59, 64;
	@%p1 bra 	$L__BB0_1;
	cvta.to.global.u64 	%rd59, %rd16;
	ld.global.u64 	%rd60, [%rd59];
	xor.b64  	%rd8, %rd60, %rd98;
	mov.u64 	%rd61, finalPermTable;
	add.s64 	%rd99, %rd61, 3;
	mov.b64 	%rd101, 0;
	mov.b32 	%r60, 0;
	mov.b64 	%rd100, 56;
$L__BB0_3:
	ld.const.u8 	%r35, [%rd99+-3];
	sub.s32 	%r36, 64, %r35;
	shr.u64 	%rd62, %rd8, %r36;
	and.b64  	%rd63, %rd62, 1;
	cvt.u32.u64 	%r37, %rd100;
	add.s32 	%r38, %r37, 7;
	shl.b64 	%rd64, %rd63, %r38;
	or.b64  	%rd65, %rd64, %rd101;
	ld.const.u8 	%r39, [%rd99+-2];
	sub.s32 	%r40, 64, %r39;
	shr.u64 	%rd66, %rd8, %r40;
	and.b64  	%rd67, %rd66, 1;
	add.s32 	%r41, %r37, 6;
	shl.b64 	%rd68, %rd67, %r41;
	or.b64  	%rd69, %rd68, %rd65;
	ld.const.u8 	%r42, [%rd99+-1];
	sub.s32 	%r43, 64, %r42;
	shr.u64 	%rd70, %rd8, %r43;
	and.b64  	%rd71, %rd70, 1;
	add.s32 	%r44, %r37, 5;
	shl.b64 	%rd72, %rd71, %r44;
	or.b64  	%rd73, %rd72, %rd69;
	ld.const.u8 	%r45, [%rd99];
	sub.s32 	%r46, 64, %r45;
	shr.u64 	%rd74, %rd8, %r46;
	and.b64  	%rd75, %rd74, 1;
	add.s32 	%r47, %r37, 4;
	shl.b64 	%rd76, %rd75, %r47;
	or.b64  	%rd77, %rd76, %rd73;
	ld.const.u8 	%r48, [%rd99+1];
	sub.s32 	%r49, 64, %r48;
	shr.u64 	%rd78, %rd8, %r49;
	and.b64  	%rd79, %rd78, 1;
	add.s32 	%r50, %r37, 3;
	shl.b64 	%rd80, %rd79, %r50;
	or.b64  	%rd81, %rd80, %rd77;
	ld.const.u8 	%r51, [%rd99+2];
	sub.s32 	%r52, 64, %r51;
	shr.u64 	%rd82, %rd8, %r52;
	and.b64  	%rd83, %rd82, 1;
	add.s32 	%r53, %r37, 2;
	shl.b64 	%rd84, %rd83, %r53;
	or.b64  	%rd85, %rd84, %rd81;
	ld.const.u8 	%r54, [%rd99+3];
	sub.s32 	%r55, 64, %r54;
	shr.u64 	%rd86, %rd8, %r55;
	and.b64  	%rd87, %rd86, 1;
	add.s32 	%r56, %r37, 1;
	shl.b64 	%rd88, %rd87, %r56;
	or.b64  	%rd89, %rd88, %rd85;
	ld.const.u8 	%r57, [%rd99+4];
	sub.s32 	%r58, 64, %r57;
	shr.u64 	%rd90, %rd8, %r58;
	and.b64  	%rd91, %rd90, 1;
	shl.b64 	%rd92, %rd91, %r37;
	or.b64  	%rd101, %rd92, %rd89;
	add.s32 	%r60, %r60, 8;
	add.s64 	%rd100, %rd100, -8;
	add.s64 	%rd99, %rd99, 8;
	setp.ne.s32 	%p2, %r60, 64;
	@%p2 bra 	$L__BB0_3;
	cvta.to.global.u64 	%rd93, %rd15;
	add.s64 	%rd95, %rd93, %rd22;
	st.global.u64 	[%rd95], %rd101;
	ret;

}


// ===== COMPILED SASS (sm_100) =====

	.target	sm_100

	.elftype	@"ET_EXEC"


//--------------------- .note.nv.tkinfo           --------------------------
	.section	.note.nv.tkinfo,"",@"SHT_NOTE"
	.sectionflags	@"SHF_NOTE_NV_TKINFO"
	.tkinfo
        /*0018*/ 	.word	0x00000002
        /*0030*/ 	.string	""
        /*0030*/ 	.string	"ptxas"
        /*0030*/ 	.string	"Cuda compilation tools, release 13.0, V13.0.88"
        /*0030*/ 	.string	"Build cuda_13.0.r13.0/compiler.36424714_0"
        /*0030*/ 	.string	"-arch sm_100 -m 64 "



//--------------------- .note.nv.cuinfo           --------------------------
	.section	.note.nv.cuinfo,"",@"SHT_NOTE"
	.sectionflags	@"SHF_NOTE_NV_CUINFO"
        /*0018*/ 	.short	0x0002
        /*001a*/ 	.short	0x0064
        /*001c*/ 	.short	0x0082
	.zero		2


//--------------------- .nv.info                  --------------------------
	.section	.nv.info,"",@"SHT_CUDA_INFO"
	.align	4


	//----- nvinfo : EIATTR_REGCOUNT
	.align		4
        /*0000*/ 	.byte	0x04, 0x2f
        /*0002*/ 	.short	(.L_4 - .L_3)
	.align		4
.L_3:
        /*0004*/ 	.word	index@(_Z16desEncryptKernelPKyPyS0_)
        /*0008*/ 	.word	0x0000001d


	//----- nvinfo : EIATTR_FRAME_SIZE
	.align		4
.L_4:
        /*000c*/ 	.byte	0x04, 0x11
        /*000e*/ 	.short	(.L_6 - .L_5)
	.align		4
.L_5:
        /*0010*/ 	.word	index@(_Z16desEncryptKernelPKyPyS0_)
        /*0014*/ 	.word	0x00000000


	//----- nvinfo : EIATTR_MIN_STACK_SIZE
	.align		4
.L_6:
        /*0018*/ 	.byte	0x04, 0x12
        /*001a*/ 	.short	(.L_8 - .L_7)
	.align		4
.L_7:
        /*001c*/ 	.word	index@(_Z16desEncryptKernelPKyPyS0_)
        /*0020*/ 	.word	0x00000000
.L_8:


//--------------------- .nv.compat                --------------------------
	.section	.nv.compat,"",@"SHT_CUDA_COMPAT_INFO"
	.align	4
        /*0000*/ 	.byte	0x02, 0x09, 0x00, 0x00, 0x02, 0x02, 0x01, 0x00, 0x02, 0x05, 0x05, 0x00, 0x03, 0x07, 0x01, 0x01
        /*0010*/ 	.byte	0x02, 0x03, 0x00, 0x00, 0x02, 0x06, 0x01, 0x00, 0x04, 0x0b, 0x08, 0x00, 0x09, 0x00, 0x00, 0x00
        /*0020*/ 	.byte	0x00, 0x00, 0x00, 0x00


//--------------------- .nv.info._Z16desEncryptKernelPKyPyS0_ --------------------------
	.section	.nv.info._Z16desEncryptKernelPKyPyS0_,"",@"SHT_CUDA_INFO"
	.sectionflags	@""
	.align	4


	//----- nvinfo : EIATTR_CUDA_API_VERSION
	.align		4
        /*0000*/ 	.byte	0x04, 0x37
        /*0002*/ 	.short	(.L_10 - .L_9)
.L_9:
        /*0004*/ 	.word	0x00000082


	//----- nvinfo : EIATTR_KPARAM_INFO
	.align		4
.L_10:
        /*0008*/ 	.byte	0x04, 0x17
        /*000a*/ 	.short	(.L_12 - .L_11)
.L_11:
        /*000c*/ 	.word	0x00000000
        /*0010*/ 	.short	0x0002
        /*0012*/ 	.short	0x0010
        /*0014*/ 	.byte	0x00, 0xf5, 0x21, 0x00


	//----- nvinfo : EIATTR_KPARAM_INFO
	.align		4
.L_12:
        /*0018*/ 	.byte	0x04, 0x17
        /*001a*/ 	.short	(.L_14 - .L_13)
.L_13:
        /*001c*/ 	.word	0x00000000
        /*0020*/ 	.short	0x0001
        /*0022*/ 	.short	0x0008
        /*0024*/ 	.byte	0x00, 0xf5, 0x21, 0x00


	//----- nvinfo : EIATTR_KPARAM_INFO
	.align		4
.L_14:
        /*0028*/ 	.byte	0x04, 0x17
        /*002a*/ 	.short	(.L_16 - .L_15)
.L_15:
        /*002c*/ 	.word	0x00000000
        /*0030*/ 	.short	0x0000
        /*0032*/ 	.short	0x0000
        /*0034*/ 	.byte	0x00, 0xf5, 0x21, 0x00


	//----- nvinfo : EIATTR_SPARSE_MMA_MASK
	.align		4
.L_16:
        /*0038*/ 	.byte	0x03, 0x50
        /*003a*/ 	.short	0x0000


	//----- nvinfo : EIATTR_MAXREG_COUNT
	.align		4
        /*003c*/ 	.byte	0x03, 0x1b
        /*003e*/ 	.short	0x00ff


	//----- nvinfo : EIATTR_MERCURY_ISA_VERSION
	.align		4
        /*0040*/ 	.byte	0x03, 0x5f
        /*0042*/ 	.short	0x0101


	//----- nvinfo : EIATTR_VRC_CTA_INIT_COUNT
	.align		4
        /*0044*/ 	.byte	0x02, 0x4a
	.zero		1
	.zero		1


	//----- nvinfo : EIATTR_EXIT_INSTR_OFFSETS
	.align		4
        /*0048*/ 	.byte	0x04, 0x1c
        /*004a*/ 	.short	(.L_18 - .L_17)


	//   ....[0]....
.L_17:
        /*004c*/ 	.word	0x000032b0


	//----- nvinfo : EIATTR_CBANK_PARAM_SIZE
	.align		4
.L_18:
        /*0050*/ 	.byte	0x03, 0x19
        /*0052*/ 	.short	0x0018


	//----- nvinfo : EIATTR_PARAM_CBANK
	.align		4
        /*0054*/ 	.byte	0x04, 0x0a
        /*0056*/ 	.short	(.L_20 - .L_19)
	.align		4
.L_19:
        /*0058*/ 	.word	index@(.nv.constant0._Z16desEncryptKernelPKyPyS0_)
        /*005c*/ 	.short	0x0380
        /*005e*/ 	.short	0x0018


	//----- nvinfo : EIATTR_SW_WAR
	.align		4
.L_20:
        /*0060*/ 	.byte	0x04, 0x36
        /*0062*/ 	.short	(.L_22 - .L_21)
.L_21:
        /*0064*/ 	.word	0x00000008
.L_22:


//--------------------- .nv.callgraph             --------------------------
	.section	.nv.callgraph,"",@"SHT_CUDA_CALLGRAPH"
	.align	4
	.sectionentsize	8
	.align		4
        /*0000*/ 	.word	0x00000000
	.align		4
        /*0004*/ 	.word	0xffffffff
	.align		4
        /*0008*/ 	.word	0x00000000
	.align		4
        /*000c*/ 	.word	0xfffffffe
	.align		4
        /*0010*/ 	.word	0x00000000
	.align		4
        /*0014*/ 	.word	0xfffffffd
	.align		4
        /*0018*/ 	.word	0x00000000
	.align		4
        /*001c*/ 	.word	0xfffffffc


//--------------------- .nv.constant3             --------------------------
	.section	.nv.constant3,"a",@progbits
.nv.constant3:
	.type		sBox,@object
	.size		sBox,(initialPermTable - sBox)
sBox:
        /*0000*/ 	.byte	0x0e, 0x04, 0x0d, 0x01, 0x02, 0x0f, 0x0b, 0x08, 0x03, 0x0a, 0x06, 0x0c, 0x05, 0x09, 0x00, 0x07
        /* <DEDUP_REMOVED lines=31> */
	.type		initialPermTable,@object
	.size		initialPermTable,(finalPermTable - initialPermTable)
initialPermTable:
        /*0200*/ 	.byte	0x3a, 0x32, 0x2a, 0x22, 0x1a, 0x12, 0x0a, 0x02, 0x3c, 0x34, 0x2c, 0x24, 0x1c, 0x14, 0x0c, 0x04
        /*0210*/ 	.byte	0x00, 0x00, 0x00, 0x00, 0x00, 0x00, 0x00, 0x00, 0x00, 0x00, 0x00, 0x00, 0x00, 0x00, 0x00, 0x00
        /*0220*/ 	.byte	0x00, 0x00, 0x00, 0x00, 0x00, 0x00, 0x00, 0x00, 0x00, 0x00, 0x00, 0x00, 0x00, 0x00, 0x00, 0x00
        /*0230*/ 	.byte	0x00, 0x00, 0x00, 0x00, 0x00, 0x00, 0x00, 0x00, 0x00, 0x00, 0x00, 0x00, 0x00, 0x00, 0x00, 0x00
	.type		finalPermTable,@object
	.size		finalPermTable,(.L_2 - finalPermTable)
finalPermTable:
        /*0240*/ 	.byte	0x28, 0x08, 0x30, 0x10, 0x38, 0x18, 0x40, 0x20, 0x27, 0x07, 0x2f, 0x0f, 0x37, 0x17, 0x3f, 0x1f
        /*0250*/ 	.byte	0x00, 0x00, 0x00, 0x00, 0x00, 0x00, 0x00, 0x00, 0x00, 0x00, 0x00, 0x00, 0x00, 0x00, 0x00, 0x00
        /*0260*/ 	.byte	0x00, 0x00, 0x00, 0x00, 0x00, 0x00, 0x00, 0x00, 0x00, 0x00, 0x00, 0x00, 0x00, 0x00, 0x00, 0x00
        /*0270*/ 	.byte	0x00, 0x00, 0x00, 0x00, 0x00, 0x00, 0x00, 0x00, 0x00, 0x00, 0x00, 0x00, 0x00, 0x00, 0x00, 0x00
.L_2:


//--------------------- .text._Z16desEncryptKernelPKyPyS0_ --------------------------
	.section	.text._Z16desEncryptKernelPKyPyS0_,"ax",@progbits
	.align	128
        .global         _Z16desEncryptKernelPKyPyS0_
        .type           _Z16desEncryptKernelPKyPyS0_,@function
        .size           _Z16desEncryptKernelPKyPyS0_,(.L_x_1 - _Z16desEncryptKernelPKyPyS0_)
        .other          _Z16desEncryptKernelPKyPyS0_,@"STO_CUDA_ENTRY STV_DEFAULT"
_Z16desEncryptKernelPKyPyS0_:
.text._Z16desEncryptKernelPKyPyS0_:
[----:B------:R-:W-:Y:S01]  /*0000*/  LDC R1, c[0x0][0x37c] ;  /* 0x0000df00ff017b82 */ /* 0x000fe20000000800 */
[----:B------:R-:W0:Y:S07]  /*0010*/  S2R R5, SR_TID.X ;  /* 0x0000000000057919 */ /* 0x000e2e0000002100 */
[----:B------:R-:W0:Y:S01]  /*0020*/  S2UR UR4, SR_CTAID.X ;  /* 0x00000000000479c3 */ /* 0x000e220000002500 */
[----:B------:R-:W1:Y:S01]  /*0030*/  LDCU.64 UR36, c[0x0][0x358] ;  /* 0x00006b00ff2477ac */ /* 0x000e620008000a00 */
[----:B------:R-:W2:Y:S06]  /*0040*/  LDCU.128 UR12, c[0x3][0x220] ;  /* 0x00c04400ff0c77ac */ /* 0x000eac0008000c00 */
[----:B------:R-:W0:Y:S01]  /*0050*/  LDC R0, c[0x0][0x360] ;  /* 0x0000d800ff007b82 */ /* 0x000e220000000800 */
[----:B------:R-:W3:Y:S01]  /*0060*/  LDCU.128 UR8, c[0x3][0x210] ;  /* 0x00c04200ff0877ac */ /* 0x000ee20008000c00 */
[----:B------:R-:W4:Y:S06]  /*0070*/  LDCU.128 UR20, c[0x3][0x230] ;  /* 0x00c04600ff1477ac */ /* 0x000f2c0008000c00 */
[----:B------:R-:W5:Y:S01]  /*0080*/  LDC.64 R2, c[0x0][0x380] ;  /* 0x0000e000ff027b82 */ /* 0x000f620000000a00 */
[----:B------:R-:W4:Y:S01]  /*0090*/  LDCU.128 UR16, c[0x3][0x250] ;  /* 0x00c04a00ff1077ac */ /* 0x000f220008000c00 */
[----:B0-----:R-:W-:Y:S01]  /*00a0*/  IMAD R0, R0, UR4, R5 ;  /* 0x0000000400007c24 */ /* 0x001fe2000f8e0205 */
[----:B------:R-:W0:Y:S01]  /*00b0*/  LDCU.U8 UR38, c[0x3][0x201] ;  /* 0x00c04020ff2677ac */ /* 0x000e220008000000 */
[----:B------:R-:W3:Y:S02]  /*00c0*/  LDCU.U8 UR47, c[0x3][0x202] ;  /* 0x00c04040ff2f77ac */ /* 0x000ee40008000000 */
[----:B-----5:R-:W-:Y:S01]  /*00d0*/  IMAD.WIDE R2, R0, 0x8, R2 ;  /* 0x0000000800027825 */ /* 0x020fe200078e0202 */
[----:B------:R-:W5:Y:S01]  /*00e0*/  LDCU.U8 UR43, c[0x3][0x221] ;  /* 0x00c04420ff2b77ac */ /* 0x000f620008000000 */
[----:B------:R-:W4:Y:S04]  /*00f0*/  LDCU.U8 UR41, c[0x3][0x222] ;  /* 0x00c04440ff2977ac */ /* 0x000f280008000000 */
[----:B-1----:R-:W4:Y:S01]  /*0100*/  LDG.E.64 R2, desc[UR36][R2.64] ;  /* 0x0000002402027981 */ /* 0x002f22000c1e1b00 */
[----:B------:R-:W1:Y:S01]  /*0110*/  LDCU.U8 UR72, c[0x3][0x223] ;  /* 0x00c04460ff4877ac */ /* 0x000e620008000000 */
[----:B------:R-:W1:Y:S01]  /*0120*/  LDCU.128 UR4, c[0x3][0x200] ;  /* 0x00c04000ff0477ac */ /* 0x000e620008000c00 */
[----:B--2---:R-:W-:Y:S01]  /*0130*/  ULOP3.LUT UR26, UR12, 0xff, URZ, 0xc0, !UPT ;  /* 0x000000ff0c1a7892 */ /* 0x004fe2000f8ec0ff */
[----:B------:R-:W2:Y:S01]  /*0140*/  LDCU.U8 UR42, c[0x3][0x203] ;  /* 0x00c04060ff2a77ac */ /* 0x000ea20008000000 */
[----:B0-----:R-:W-:-:S02]  /*0150*/  UIADD3 UR38, UPT, UPT, -UR38, 0x40, URZ ;  /* 0x0000004026267890 */ /* 0x001fc4000fffe1ff */
[----:B---3--:R-:W-:Y:S02]  /*0160*/  UIADD3 UR47, UPT, UPT, -UR47, 0x40, URZ ;  /* 0x000000402f2f7890 */ /* 0x008fe4000fffe1ff */
[----:B------:R-:W-:Y:S02]  /*0170*/  UIADD3 UR26, UPT, UPT, -UR26, 0x40, URZ ;  /* 0x000000401a1a7890 */ /* 0x000fe4000fffe1ff */
[----:B-----5:R-:W-:Y:S02]  /*0180*/  UIADD3 UR43, UPT, UPT, -UR43, 0x40, URZ ;  /* 0x000000402b2b7890 */ /* 0x020fe4000fffe1ff */
[----:B----4-:R-:W-:Y:S02]  /*0190*/  UIADD3 UR41, UPT, UPT, -UR41, 0x40, URZ ;  /* 0x0000004029297890 */ /* 0x010fe4000fffe1ff */
[----:B------:R-:W-:Y:S01]  /*01a0*/  ULOP3.LUT UR30, UR13, 0xff, URZ, 0xc0, !UPT ;  /* 0x000000ff0d1e7892 */ /* 0x000fe2000f8ec0ff */
[----:B------:R-:W0:Y:S01]  /*01b0*/  LDCU.U8 UR46, c[0x3][0x205] ;  /* 0x00c040a0ff2e77ac */ /* 0x000e220008000000 */
[----:B------:R-:W3:Y:S01]  /*01c0*/  LDCU.U8 UR67, c[0x3][0x206] ;  /* 0x00c040c0ff4377ac */ /* 0x000ee20008000000 */
[----:B------:R-:W4:Y:S01]  /*01d0*/  LDCU.U8 UR76, c[0x3][0x225] ;  /* 0x00c044a0ff4c77ac */ /* 0x000f220008000000 */
[----:B------:R-:W5:Y:S01]  /*01e0*/  LDCU.U8 UR74, c[0x3][0x226] ;  /* 0x00c044c0ff4a77ac */ /* 0x000f620008000000 */
[----:B-1----:R-:W-:-:S02]  /*01f0*/  UIADD3 UR72, UPT, UPT, -UR72, 0x40, URZ ;  /* 0x0000004048487890 */ /* 0x002fc4000fffe1ff */
[----:B------:R-:W-:Y:S02]  /*0200*/  UIADD3 UR30, UPT, UPT, -UR30, 0x40, URZ ;  /* 0x000000401e1e7890 */ /* 0x000fe4000fffe1ff */
[----:B------:R-:W-:Y:S02]  /*0210*/  ULOP3.LUT UR27, UR4, 0xff, URZ, 0xc0, !UPT ;  /* 0x000000ff041b7892 */ /* 0x000fe4000f8ec0ff */
[----:B------:R-:W-:Y:S02]  /*0220*/  ULOP3.LUT UR28, UR5, 0xff, URZ, 0xc0, !UPT ;  /* 0x000000ff051c7892 */ /* 0x000fe4000f8ec0ff */
[----:B--2---:R-:W-:Y:S02]  /*0230*/  UIADD3 UR42, UPT, UPT, -UR42, 0x40, URZ ;  /* 0x000000402a2a7890 */ /* 0x004fe4000fffe1ff */
[----:B------:R-:W-:Y:S02]  /*0240*/  UIADD3 UR27, UPT, UPT, -UR27, 0x40, URZ ;  /* 0x000000401b1b7890 */ /* 0x000fe4000fffe1ff */
[----:B------:R-:W-:-:S02]  /*0250*/  UIADD3 UR28, UPT, UPT, -UR28, 0x40, URZ ;  /* 0x000000401c1c7890 */ /* 0x000fc4000fffe1ff */
[----:B0-----:R-:W-:Y:S02]  /*0260*/  UIADD3 UR46, UPT, UPT, -UR46, 0x40, URZ ;  /* 0x000000402e2e7890 */ /* 0x001fe4000fffe1ff */
[----:B---3--:R-:W-:Y:S01]  /*0270*/  UIADD3 UR67, UPT, UPT, -UR67, 0x40, URZ ;  /* 0x0000004043437890 */ /* 0x008fe2000fffe1ff */
[----:B------:R-:W0:Y:S01]  /*0280*/  LDCU.U8 UR73, c[0x3][0x227] ;  /* 0x00c044e0ff4977ac */ /* 0x000e220008000000 */
[----:B----4-:R-:W-:Y:S02]  /*0290*/  UIADD3 UR76, UPT, UPT, -UR76, 0x40, URZ ;  /* 0x000000404c4c7890 */ /* 0x010fe4000fffe1ff */
[----:B-----5:R-:W-:Y:S02]  /*02a0*/  UIADD3 UR74, UPT, UPT, -UR74, 0x40, URZ ;  /* 0x000000404a4a7890 */ /* 0x020fe4000fffe1ff */
[----:B------:R-:W-:Y:S02]  /*02b0*/  ULOP3.LUT UR32, UR6, 0xff, URZ, 0xc0, !UPT ;  /* 0x000000ff06207892 */ /* 0x000fe4000f8ec0ff */
[----:B------:R-:W-:-:S02]  /*02c0*/  ULOP3.LUT UR35, UR14, 0xff, URZ, 0xc0, !UPT ;  /* 0x000000ff0e237892 */ /* 0x000fc4000f8ec0ff */
[----:B------:R-:W-:Y:S01]  /*02d0*/  UIADD3 UR32, UPT, UPT, -UR32, 0x40, URZ ;  /* 0x0000004020207890 */ /* 0x000fe2000fffe1ff */
[----:B------:R-:W1:Y:S01]  /*02e0*/  LDCU.U8 UR75, c[0x3][0x207] ;  /* 0x00c040e0ff4b77ac */ /* 0x000e620008000000 */
[----:B0-----:R-:W-:Y:S02]  /*02f0*/  UIADD3 UR73, UPT, UPT, -UR73, 0x40, URZ ;  /* 0x0000004049497890 */ /* 0x001fe4000fffe1ff */
[----:B------:R-:W-:Y:S01]  /*0300*/  UIADD3 UR35, UPT, UPT, -UR35, 0x40, URZ ;  /* 0x0000004023237890 */ /* 0x000fe2000fffe1ff */
[----:B------:R-:W0:Y:S01]  /*0310*/  LDCU.U8 UR77, c[0x3][0x209] ;  /* 0x00c04120ff4d77ac */ /* 0x000e220008000000 */
[----:B------:R-:W2:Y:S01]  /*0320*/  LDCU.U8 UR64, c[0x3][0x20a] ;  /* 0x00c04140ff4077ac */ /* 0x000ea20008000000 */
[----:B------:R-:W3:Y:S01]  /*0330*/  LDCU.U8 UR63, c[0x3][0x229] ;  /* 0x00c04520ff3f77ac */ /* 0x000ee20008000000 */
[----:B------:R-:W4:Y:S01]  /*0340*/  LDCU.U8 UR69, c[0x3][0x22a] ;  /* 0x00c04540ff4577ac */ /* 0x000f220008000000 */
[----:B-1----:R-:W-:Y:S01]  /*0350*/  UIADD3 UR75, UPT, UPT, -UR75, 0x40, URZ ;  /* 0x000000404b4b7890 */ /* 0x002fe2000fffe1ff */
[----:B------:R-:W1:Y:S01]  /*0360*/  LDCU.U8 UR71, c[0x3][0x20b] ;  /* 0x00c04160ff4777ac */ /* 0x000e620008000000 */
[----:B------:R-:W5:Y:S01]  /*0370*/  LDCU.U8 UR68, c[0x3][0x22b] ;  /* 0x00c04560ff4477ac */ /* 0x000f620008000000 */
[----:B0-----:R-:W-:-:S02]  /*0380*/  UIADD3 UR77, UPT, UPT, -UR77, 0x40, URZ ;  /* 0x000000404d4d7890 */ /* 0x001fc4000fffe1ff */
[----:B--2---:R-:W-:Y:S02]  /*0390*/  UIADD3 UR64, UPT, UPT, -UR64, 0x40, URZ ;  /* 0x0000004040407890 */ /* 0x004fe4000fffe1ff */
[----:B---3--:R-:W-:Y:S02]  /*03a0*/  UIADD3 UR63, UPT, UPT, -UR63, 0x40, URZ ;  /* 0x000000403f3f7890 */ /* 0x008fe4000fffe1ff */
[----:B----4-:R-:W-:Y:S02]  /*03b0*/  UIADD3 UR69, UPT, UPT, -UR69, 0x40, URZ ;  /* 0x0000004045457890 */ /* 0x010fe4000fffe1ff */
[----:B------:R-:W-:Y:S02]  /*03c0*/  ULOP3.LUT UR25, UR7, 0xff, URZ, 0xc0, !UPT ;  /* 0x000000ff07197892 */ /* 0x000fe4000f8ec0ff */
[----:B------:R-:W-:Y:S01]  /*03d0*/  ULOP3.LUT UR24, UR15, 0xff, URZ, 0xc0, !UPT ;  /* 0x000000ff0f187892 */ /* 0x000fe2000f8ec0ff */
[----:B------:R-:W0:Y:S01]  /*03e0*/  LDCU.U8 UR70, c[0x3][0x20d] ;  /* 0x00c041a0ff4677ac */ /* 0x000e220008000000 */
[----:B------:R-:W2:Y:S01]  /*03f0*/  LDCU.U8 UR66, c[0x3][0x20e] ;  /* 0x00c041c0ff4277ac */ /* 0x000ea20008000000 */
[----:B------:R-:W-:-:S02]  /*0400*/  UIADD3 UR25, UPT, UPT, -UR25, 0x40, URZ ;  /* 0x0000004019197890 */ /* 0x000fc4000fffe1ff */
[----:B-1----:R-:W-:Y:S02]  /*0410*/  UIADD3 UR71, UPT, UPT, -UR71, 0x40, URZ ;  /* 0x0000004047477890 */ /* 0x002fe4000fffe1ff */
[----:B-----5:R-:W-:Y:S02]  /*0420*/  UIADD3 UR68, UPT, UPT, -UR68, 0x40, URZ ;  /* 0x0000004044447890 */ /* 0x020fe4000fffe1ff */
[----:B------:R-:W-:Y:S01]  /*0430*/  UIADD3 UR24, UPT, UPT, -UR24, 0x40, URZ ;  /* 0x0000004018187890 */ /* 0x000fe2000fffe1ff */
[----:B------:R-:W1:Y:S01]  /*0440*/  LDCU.U8 UR65, c[0x3][0x22d] ;  /* 0x00c045a0ff4177ac */ /* 0x000e620008000000 */
[----:B------:R-:W3:Y:S01]  /*0450*/  LDCU.U8 UR39, c[0x3][0x22e] ;  /* 0x00c045c0ff2777ac */ /* 0x000ee20008000000 */
[----:B0-----:R-:W-:Y:S02]  /*0460*/  UIADD3 UR70, UPT, UPT, -UR70, 0x40, URZ ;  /* 0x0000004046467890 */ /* 0x001fe4000fffe1ff */
[----:B--2---:R-:W-:Y:S01]  /*0470*/  UIADD3 UR66, UPT, UPT, -UR66, 0x40, URZ ;  /* 0x0000004042427890 */ /* 0x004fe2000fffe1ff */
[----:B------:R-:W0:Y:S01]  /*0480*/  LDCU.U8 UR61, c[0x3][0x20f] ;  /* 0x00c041e0ff3d77ac */ /* 0x000e220008000000 */
[----:B------:R-:W-:-:S02]  /*0490*/  ULOP3.LUT UR31, UR8, 0xff, URZ, 0xc0, !UPT ;  /* 0x000000ff081f7892 */ /* 0x000fc4000f8ec0ff */
[----:B-1----:R-:W-:Y:S01]  /*04a0*/  UIADD3 UR65, UPT, UPT, -UR65, 0x40, URZ ;  /* 0x0000004041417890 */ /* 0x002fe2000fffe1ff */
[----:B------:R-:W1:Y:S01]  /*04b0*/  LDCU.U8 UR62, c[0x3][0x211] ;  /* 0x00c04220ff3e77ac */ /* 0x000e620008000000 */
[----:B---3--:R-:W-:Y:S01]  /*04c0*/  UIADD3 UR39, UPT, UPT, -UR39, 0x40, URZ ;  /* 0x0000004027277890 */ /* 0x008fe2000fffe1ff */
[----:B------:R-:W2:Y:S01]  /*04d0*/  LDCU.U8 UR48, c[0x3][0x212] ;  /* 0x00c04240ff3077ac */ /* 0x000ea20008000000 */
[----:B0-----:R-:W-:Y:S01]  /*04e0*/  UIADD3 UR61, UPT, UPT, -UR61, 0x40, URZ ;  /* 0x000000403d3d7890 */ /* 0x001fe2000fffe1ff */
[----:B------:R-:W0:Y:S01]  /*04f0*/  LDCU.U8 UR59, c[0x3][0x213] ;  /* 0x00c04260ff3b77ac */ /* 0x000e220008000000 */
[----:B------:R-:W-:Y:S01]  /*0500*/  ULOP3.LUT UR33, UR9, 0xff, URZ, 0xc0, !UPT ;  /* 0x000000ff09217892 */ /* 0x000fe2000f8ec0ff */
[----:B------:R-:W3:Y:S01]  /*0510*/  LDCU.U8 UR52, c[0x3][0x215] ;  /* 0x00c042a0ff3477ac */ /* 0x000ee20008000000 */
[----:B------:R-:W4:Y:S01]  /*0520*/  LDCU.U8 UR57, c[0x3][0x216] ;  /* 0x00c042c0ff3977ac */ /* 0x000f220008000000 */
[----:B------:R-:W5:Y:S01]  /*0530*/  LDCU.U8 UR53, c[0x3][0x217] ;  /* 0x00c042e0ff3577ac */ /* 0x000f620008000000 */
[----:B------:R-:W-:Y:S01]  /*0540*/  ULOP3.LUT UR34, UR10, 0xff, URZ, 0xc0, !UPT ;  /* 0x000000ff0a227892 */ /* 0x000fe2000f8ec0ff */
[----:B------:R-:W5:Y:S01]  /*0550*/  LDCU.U8 UR60, c[0x3][0x219] ;  /* 0x00c04320ff3c77ac */ /* 0x000f620008000000 */
[----:B------:R-:W5:Y:S01]  /*0560*/  LDCU.U8 UR58, c[0x3][0x21a] ;  /* 0x00c04340ff3a77ac */ /* 0x000f620008000000 */
        /* <DEDUP_REMOVED lines=9> */
[----:B------:R-:W5:Y:S01]  /*0600*/  LDCU.U8 UR51, c[0x3][0x233] ;  /* 0x00c04660ff3377ac */ /* 0x000f620008000000 */
[----:B------:R-:W-:-:S02]  /*0610*/  ULOP3.LUT UR21, UR21, 0xff, URZ, 0xc0, !UPT ;  /* 0x000000ff15157892 */ /* 0x000fc4000f8ec0ff */
[----:B------:R-:W-:Y:S01]  /*0620*/  ULOP3.LUT UR22, UR22, 0xff, URZ, 0xc0, !UPT ;  /* 0x000000ff16167892 */ /* 0x000fe2000f8ec0ff */
[----:B------:R-:W5:Y:S01]  /*0630*/  LDCU.U8 UR40, c[0x3][0x23f] ;  /* 0x00c047e0ff2877ac */ /* 0x000f620008000000 */
[----:B------:R-:W-:Y:S02]  /*0640*/  ULOP3.LUT UR23, UR23, 0xff, URZ, 0xc0, !UPT ;  /* 0x000000ff17177892 */ /* 0x000fe4000f8ec0ff */
[----:B------:R-:W-:Y:S02]  /*0650*/  ULOP3.LUT UR16, UR16, 0xff, URZ, 0xc0, !UPT ;  /* 0x000000ff10107892 */ /* 0x000fe4000f8ec0ff */
[----:B------:R-:W-:Y:S02]  /*0660*/  ULOP3.LUT UR17, UR17, 0xff, URZ, 0xc0, !UPT ;  /* 0x000000ff11117892 */ /* 0x000fe4000f8ec0ff */
[----:B------:R-:W-:Y:S02]  /*0670*/  ULOP3.LUT UR18, UR18, 0xff, URZ, 0xc0, !UPT ;  /* 0x000000ff12127892 */ /* 0x000fe4000f8ec0ff */
[----:B------:R-:W-:Y:S01]  /*0680*/  ULOP3.LUT UR19, UR19, 0xff, URZ, 0xc0, !UPT ;  /* 0x000000ff13137892 */ /* 0x000fe2000f8ec0ff */
[----:B------:R-:W-:-:S02]  /*0690*/  SHF.R.U64 R5, R2, UR38, R3 ;  /* 0x0000002602057c19 */ /* 0x000fc40008001203 */
[C-C-:B------:R-:W-:Y:S02]  /*06a0*/  SHF.R.U64 R4, R2.reuse, UR47, R3.reuse ;  /* 0x0000002f02047c19 */ /* 0x140fe40008001203 */
[C-C-:B------:R-:W-:Y:S01]  /*06b0*/  SHF.R.U64 R17, R2.reuse, UR26, R3.reuse ;  /* 0x0000001a02117c19 */ /* 0x140fe20008001203 */
[----:B------:R-:W-:Y:S01]  /*06c0*/  IMAD.SHL.U32 R5, R5, 0x40000000, RZ ;  /* 0x4000000005057824 */ /* 0x000fe200078e00ff */
[--C-:B------:R-:W-:Y:S01]  /*06d0*/  SHF.R.U64 R18, R2, UR43, R3.reuse ;  /* 0x0000002b02127c19 */ /* 0x100fe20008001203 */
[----:B------:R-:W-:Y:S01]  /*06e0*/  IMAD.SHL.U32 R4, R4, 0x20000000, RZ ;  /* 0x2000000004047824 */ /* 0x000fe200078e00ff */
[C-C-:B------:R-:W-:Y:S02]  /*06f0*/  SHF.R.U64 R22, R2.reuse, UR41, R3.reuse ;  /* 0x0000002902167c19 */ /* 0x140fe40008001203 */
[C-C-:B------:R-:W-:Y:S02]  /*0700*/  SHF.R.U64 R19, R2.reuse, UR72, R3.reuse ;  /* 0x0000004802137c19 */ /* 0x140fe40008001203 */
[----:B------:R-:W-:-:S02]  /*0710*/  SHF.R.U64 R20, R2, UR30, R3 ;  /* 0x0000001e02147c19 */ /* 0x000fc40008001203 */
[C-C-:B------:R-:W-:Y:S02]  /*0720*/  SHF.R.U64 R8, R2.reuse, UR42, R3.reuse ;  /* 0x0000002a02087c19 */ /* 0x140fe40008001203 */
[C-C-:B------:R-:W-:Y:S02]  /*0730*/  SHF.R.U64 R11, R2.reuse, UR27, R3.reuse ;  /* 0x0000001b020b7c19 */ /* 0x140fe40008001203 */
[----:B------:R-:W-:Y:S01]  /*0740*/  SHF.R.U64 R7, R2, UR28, R3 ;  /* 0x0000001c02077c19 */ /* 0x000fe20008001203 */
[----:B------:R-:W-:Y:S01]  /*0750*/  IMAD.SHL.U32 R8, R8, 0x10000000, RZ ;  /* 0x1000000008087824 */ /* 0x000fe200078e00ff */
[----:B------:R-:W-:Y:S01]  /*0760*/  LOP3.LUT R17, R17, 0x1, RZ, 0xc0, !PT ;  /* 0x0000000111117812 */ /* 0x000fe200078ec0ff */
[----:B------:R-:W-:Y:S01]  /*0770*/  IMAD.U32 R11, R11, -0x80000000, RZ ;  /* 0x800000000b0b7824 */ /* 0x000fe200078e00ff */
[----:B------:R-:W-:Y:S01]  /*0780*/  LOP3.LUT R18, R18, 0x1, RZ, 0xc0, !PT ;  /* 0x0000000112127812 */ /* 0x000fe200078ec0ff */
[----:B------:R-:W-:Y:S01]  /*0790*/  IMAD.SHL.U32 R7, R7, 0x8000000, RZ ;  /* 0x0800000007077824 */ /* 0x000fe200078e00ff */
[----:B------:R-:W-:Y:S01]  /*07a0*/  LOP3.LUT R22, R22, 0x1, RZ, 0xc0, !PT ;  /* 0x0000000116167812 */ /* 0x000fe200078ec0ff */
[----:B------:R-:W-:Y:S01]  /*07b0*/  IMAD.U32 R6, R17, -0x80000000, RZ ;  /* 0x8000000011067824 */ /* 0x000fe200078e00ff */
[----:B------:R-:W-:Y:S01]  /*07c0*/  LOP3.LUT R10, R5, 0x40000000, RZ, 0xe2, !PT ;  /* 0x40000000050a7812 */ /* 0x000fe200078ee2ff */
[----:B------:R-:W-:Y:S01]  /*07d0*/  IMAD.SHL.U32 R5, R18, 0x40000000, RZ ;  /* 0x4000000012057824 */ /* 0x000fe200078e00ff */
[----:B------:R-:W-:Y:S01]  /*07e0*/  LOP3.LUT R9, R4, 0x20000000, RZ, 0xe2, !PT ;  /* 0x2000000004097812 */ /* 0x000fe200078ee2ff */
[----:B------:R-:W-:Y:S01]  /*07f0*/  IMAD.SHL.U32 R4, R22, 0x20000000, RZ ;  /* 0x2000000016047824 */ /* 0x000fe200078e00ff */
[----:B------:R-:W-:-:S02]  /*0800*/  LOP3.LUT R19, R19, 0x1, RZ, 0xc0, !PT ;  /* 0x0000000113137812 */ /* 0x000fc400078ec0ff */
[C-C-:B------:R-:W-:Y:S02]  /*0810*/  SHF.R.U64 R21, R2.reuse, UR76, R3.reuse ;  /* 0x0000004c02157c19 */ /* 0x140fe40008001203 */
[C-C-:B------:R-:W-:Y:S02]  /*0820*/  SHF.R.U64 R14, R2.reuse, UR74, R3.reuse ;  /* 0x0000004a020e7c19 */ /* 0x140fe40008001203 */
[C-C-:B------:R-:W-:Y:S02]  /*0830*/  SHF.R.U64 R16, R2.reuse, UR73, R3.reuse ;  /* 0x0000004902107c19 */ /* 0x140fe40008001203 */
[C-C-:B------:R-:W-:Y:S02]  /*0840*/  SHF.R.U64 R13, R2.reuse, UR35, R3.reuse ;  /* 0x00000023020d7c19 */ /* 0x140fe40008001203 */
[----:B------:R-:W-:Y:S01]  /*0850*/  SHF.R.U64 R12, R2, UR63, R3 ;  /* 0x0000003f020c7c19 */ /* 0x000fe20008001203 */
[----:B------:R-:W-:Y:S01]  /*0860*/  UIADD3 UR30, UPT, UPT, -UR31, 0x40, URZ ;  /* 0x000000401f1e7890 */ /* 0x000fe2000fffe1ff */
[----:B------:R-:W-:Y:S01]  /*0870*/  LOP3.LUT R20, R20, 0x1, RZ, 0xc0, !PT ;  /* 0x0000000114147812 */ /* 0x000fe200078ec0ff */
[----:B-1----:R-:W-:Y:S01]  /*0880*/  UIADD3 UR62, UPT, UPT, -UR62, 0x40, URZ ;  /* 0x000000403e3e7890 */ /* 0x002fe2000fffe1ff */
[----:B------:R-:W-:Y:S01]  /*0890*/  LOP3.LUT R4, R4, R5, R6, 0xfe, !PT ;  /* 0x0000000504047212 */ /* 0x000fe200078efe06 */
[----:B------:R-:W-:Y:S01]  /*08a0*/  IMAD.SHL.U32 R5, R19, 0x10000000, RZ ;  /* 0x1000000013057824 */ /* 0x000fe200078e00ff */
[----:B------:R-:W-:Y:S01]  /*08b0*/  LOP3.LUT R9, R9, R10, R11, 0xfe, !PT ;  /* 0x0000000a09097212 */ /* 0x000fe200078efe0b */
[----:B------:R-:W-:Y:S01]  /*08c0*/  IMAD.SHL.U32 R6, R20, 0x8000000, RZ ;  /* 0x0800000014067824 */ /* 0x000fe200078e00ff */
[----:B------:R-:W-:Y:S01]  /*08d0*/  LOP3.LUT R8, R8, 0x10000000, RZ, 0xe2, !PT ;  /* 0x1000000008087812 */ /* 0x000fe200078ee2ff */
[----:B--2---:R-:W-:Y:S01]  /*08e0*/  UIADD3 UR48, UPT, UPT, -UR48, 0x40, URZ ;  /* 0x0000004030307890 */ /* 0x004fe2000fffe1ff */
[----:B------:R-:W-:Y:S01]  /*08f0*/  LOP3.LUT R7, R7, 0x8000000, RZ, 0xe2, !PT ;  /* 0x0800000007077812 */ /* 0x000fe200078ee2ff */
[----:B------:R-:W-:Y:S01]  /*0900*/  UIADD3 UR33, UPT, UPT, -UR33, 0x40, URZ ;  /* 0x0000004021217890 */ /* 0x000fe2000fffe1ff */
[----:B------:R-:W-:Y:S01]  /*0910*/  LOP3.LUT R6, R6, R5, R4, 0xfe, !PT ;  /* 0x0000000506067212 */ /* 0x000fe200078efe04 */
[----:B0-----:R-:W-:Y:S01]  /*0920*/  UIADD3 UR59, UPT, UPT, -UR59, 0x40, URZ ;  /* 0x000000403b3b7890 */ /* 0x001fe2000fffe1ff */
[C-C-:B------:R-:W-:Y:S01]  /*0930*/  SHF.R.U64 R5, R2.reuse, UR46, R3.reuse ;  /* 0x0000002e02057c19 */ /* 0x140fe20008001203 */
[----:B---3--:R-:W-:Y:S01]  /*0940*/  UIADD3 UR52, UPT, UPT, -UR52, 0x40, URZ ;  /* 0x0000004034347890 */ /* 0x008fe2000fffe1ff */
[----:B------:R-:W-:Y:S01]  /*0950*/  SHF.R.U64 R4, R2, UR67, R3 ;  /* 0x0000004302047c19 */ /* 0x000fe20008001203 */
[----:B----4-:R-:W-:Y:S01]  /*0960*/  UIADD3 UR57, UPT, UPT, -UR57, 0x40, URZ ;  /* 0x0000004039397890 */ /* 0x010fe2000fffe1ff */
[----:B------:R-:W-:Y:S01]  /*0970*/  LOP3.LUT R21, R21, 0x1, RZ, 0xc0, !PT ;  /* 0x0000000115157812 */ /* 0x000fe200078ec0ff */
[----:B------:R-:W-:Y:S01]  /*0980*/  IMAD.SHL.U32 R5, R5, 0x4000000, RZ ;  /* 0x0400000005057824 */ /* 0x000fe200078e00ff */
[----:B------:R-:W-:Y:S01]  /*0990*/  LOP3.LUT R14, R14, 0x1, RZ, 0xc0, !PT ;  /* 0x000000010e0e7812 */ /* 0x000fe200078ec0ff */
[----:B------:R-:W-:Y:S01]  /*09a0*/  IMAD.SHL.U32 R4, R4, 0x2000000, RZ ;  /* 0x0200000004047824 */ /* 0x000fe200078e00ff */
[----:B------:R-:W-:Y:S01]  /*09b0*/  LOP3.LUT R7, R7, R8, R9, 0xfe, !PT ;  /* 0x0000000807077212 */ /* 0x000fe200078efe09 */
[----:B-----5:R-:W-:Y:S01]  /*09c0*/  UIADD3 UR53, UPT, UPT, -UR53, 0x40, URZ ;  /* 0x0000004035357890 */ /* 0x020fe2000fffe1ff */
[----:B------:R-:W-:Y:S01]  /*09d0*/  LOP3.LUT R8, R5, 0x4000000, RZ, 0xe2, !PT ;  /* 0x0400000005087812 */ /* 0x000fe200078ee2ff */
[----:B------:R-:W-:Y:S01]  /*09e0*/  IMAD.SHL.U32 R5, R21, 0x4000000, RZ ;  /* 0x0400000015057824 */ /* 0x000fe200078e00ff */
[----:B------:R-:W-:Y:S01]  /*09f0*/  LOP3.LUT R9, R4, 0x2000000, RZ, 0xe2, !PT ;  /* 0x0200000004097812 */ /* 0x000fe200078ee2ff */
[----:B------:R-:W-:Y:S01]  /*0a00*/  IMAD.SHL.U32 R4, R14, 0x2000000, RZ ;  /* 0x020000000e047824 */ /* 0x000fe200078e00ff */
[----:B------:R-:W-:Y:S01]  /*0a10*/  LOP3.LUT R16, R16, 0x1, RZ, 0xc0, !PT ;  /* 0x0000000110107812 */ /* 0x000fe200078ec0ff */
[----:B------:R-:W-:Y:S01]  /*0a20*/  UIADD3 UR60, UPT, UPT, -UR60, 0x40, URZ ;  /* 0x000000403c3c7890 */ /* 0x000fe2000fffe1ff */
[----:B------:R-:W-:Y:S01]  /*0a30*/  LOP3.LUT R13, R13, 0x1, RZ, 0xc0, !PT ;  /* 0x000000010d0d7812 */ /* 0x000fe200078ec0ff */
[----:B------:R-:W-:Y:S01]  /*0a40*/  UIADD3 UR58, UPT, UPT, -UR58, 0x40, URZ ;  /* 0x000000403a3a7890 */ /* 0x000fe2000fffe1ff */
[----:B------:R-:W-:Y:S01]  /*0a50*/  LOP3.LUT R4, R4, R5, R6, 0xfe, !PT ;  /* 0x0000000504047212 */ /* 0x000fe200078efe06 */
[----:B------:R-:W-:Y:S01]  /*0a60*/  UIADD3 UR55, UPT, UPT, -UR55, 0x40, URZ ;  /* 0x0000004037377890 */ /* 0x000fe2000fffe1ff */
[C---:B------:R-:W-:Y:S01]  /*0a70*/  SHF.R.U64 R5, R2.reuse, UR32, R3 ;  /* 0x0000002002057c19 */ /* 0x040fe20008001203 */
[----:B------:R-:W-:Y:S01]  /*0a80*/  UIADD3 UR20, UPT, UPT, -UR20, 0x40, URZ ;  /* 0x0000004014147890 */ /* 0x000fe2000fffe1ff */
[----:B------:R-:W-:Y:S01]  /*0a90*/  LOP3.LUT R9, R9, R8, R7, 0xfe, !PT ;  /* 0x0000000809097212 */ /* 0x000fe200078efe07 */
[----:B------:R-:W-:Y:S01]  /*0aa0*/  IMAD.SHL.U32 R8, R13, 0x800000, RZ ;  /* 0x008000000d087824 */ /* 0x000fe200078e00ff */
[----:B------:R-:W-:Y:S01]  /*0ab0*/  SHF.R.U64 R6, R2, UR75, R3 ;  /* 0x0000004b02067c19 */ /* 0x000fe20008001203 */
[----:B------:R-:W-:Y:S01]  /*0ac0*/  IMAD.SHL.U32 R5, R5, 0x800000, RZ ;  /* 0x0080000005057824 */ /* 0x000fe200078e00ff */
[----:B------:R-:W-:Y:S01]  /*0ad0*/  LOP3.LUT R12, R12, 0x1, RZ, 0xc0, !PT ;  /* 0x000000010c0c7812 */ /* 0x000fe200078ec0ff */
[----:B------:R-:W-:-:S02]  /*0ae0*/  UIADD3 UR45, UPT, UPT, -UR45, 0x40, URZ ;  /* 0x000000402d2d7890 */ /* 0x000fc4000fffe1ff */
[----:B------:R-:W-:Y:S01]  /*0af0*/  IMAD.SHL.U32 R6, R6, 0x1000000, RZ ;  /* 0x0100000006067824 */ /* 0x000fe200078e00ff */
[----:B------:R-:W-:Y:S01]  /*0b00*/  LOP3.LUT R10, R5, 0x800000, RZ, 0xe2, !PT ;  /* 0x00800000050a7812 */ /* 0x000fe200078ee2ff */
[----:B------:R-:W-:Y:S01]  /*0b10*/  IMAD.SHL.U32 R5, R16, 0x1000000, RZ ;  /* 0x0100000010057824 */ /* 0x000fe200078e00ff */
[----:B------:R-:W-:Y:S02]  /*0b20*/  UIADD3 UR44, UPT, UPT, -UR44, 0x40, URZ ;  /* 0x000000402c2c7890 */ /* 0x000fe4000fffe1ff */
[----:B------:R-:W-:Y:S01]  /*0b30*/  LOP3.LUT R7, R6, 0x1000000, RZ, 0xe2, !PT ;  /* 0x0100000006077812 */ /* 0x000fe200078ee2ff */
[----:B------:R-:W0:Y:S01]  /*0b40*/  LDCU.U8 UR38, c[0x3][0x235] ;  /* 0x00c046a0ff2677ac */ /* 0x000e220008000000 */
[----:B------:R-:W-:Y:S02]  /*0b50*/  LOP3.LUT R8, R8, R5, R4, 0xfe, !PT ;  /* 0x0000000508087212 */ /* 0x000fe400078efe04 */
[----:B------:R-:W1:Y:S01]  /*0b60*/  LDC.64 R4, c[0x0][0x390] ;  /* 0x0000e400ff047b82 */ /* 0x000e620000000a00 */
[----:B------:R-:W-:Y:S01]  /*0b70*/  LOP3.LUT R10, R10, R7, R9, 0xfe, !PT ;  /* 0x000000070a0a7212 */ /* 0x000fe200078efe09 */
[----:B------:R-:W2:Y:S01]  /*0b80*/  LDCU.U8 UR47, c[0x3][0x236] ;  /* 0x00c046c0ff2f77ac */ /* 0x000ea20008000000 */
[----:B------:R-:W-:-:S02]  /*0b90*/  SHF.R.U64 R9, R2, UR77, R3 ;  /* 0x0000004d02097c19 */ /* 0x000fc40008001203 */
[C-C-:B------:R-:W-:Y:S01]  /*0ba0*/  SHF.R.U64 R6, R2.reuse, UR64, R3.reuse ;  /* 0x0000004002067c19 */ /* 0x140fe20008001203 */
[----:B------:R-:W-:Y:S01]  /*0bb0*/  UIADD3 UR21, UPT, UPT, -UR21, 0x40, URZ ;  /* 0x0000004015157890 */ /* 0x000fe2000fffe1ff */
[----:B------:R-:W-:Y:S01]  /*0bc0*/  SHF.R.U64 R7, R2, UR69, R3 ;  /* 0x0000004502077c19 */ /* 0x000fe20008001203 */
[----:B------:R-:W-:Y:S01]  /*0bd0*/  IMAD.SHL.U32 R9, R9, 0x400000, RZ ;  /* 0x0040000009097824 */ /* 0x000fe200078e00ff */
[----:B------:R-:W3:Y:S01]  /*0be0*/  LDCU.U8 UR42, c[0x3][0x237] ;  /* 0x00c046e0ff2a77ac */ /* 0x000ee20008000000 */
[----:B------:R-:W-:Y:S01]  /*0bf0*/  IMAD.SHL.U32 R6, R6, 0x200000, RZ ;  /* 0x0020000006067824 */ /* 0x000fe200078e00ff */
[----:B------:R-:W-:Y:S02]  /*0c00*/  LOP3.LUT R7, R7, 0x1, RZ, 0xc0, !PT ;  /* 0x0000000107077812 */ /* 0x000fe400078ec0ff */
[----:B------:R-:W-:Y:S01]  /*0c10*/  LOP3.LUT R11, R9, 0x400000, RZ, 0xe2, !PT ;  /* 0x00400000090b7812 */ /* 0x000fe200078ee2ff */
[----:B------:R-:W4:Y:S01]  /*0c20*/  LDCU.U8 UR27, c[0x3][0x239] ;  /* 0x00c04720ff1b77ac */ /* 0x000f220008000000 */
[----:B------:R-:W-:Y:S01]  /*0c30*/  LOP3.LUT R9, R6, 0x200000, RZ, 0xe2, !PT ;  /* 0x0020000006097812 */ /* 0x000fe200078ee2ff */
[----:B------:R-:W-:-:S02]  /*0c40*/  IMAD.SHL.U32 R6, R12, 0x400000, RZ ;  /* 0x004000000c067824 */ /* 0x000fc400078e00ff */
[----:B------:R-:W-:Y:S01]  /*0c50*/  IMAD.SHL.U32 R23, R7, 0x200000, RZ ;  /* 0x0020000007177824 */ /* 0x000fe200078e00ff */
[----:B------:R-:W-:Y:S01]  /*0c60*/  LOP3.LUT R10, R9, R11, R10, 0xfe, !PT ;  /* 0x0000000b090a7212 */ /* 0x000fe200078efe0a */
[----:B------:R-:W5:Y:S01]  /*0c70*/  LDCU.U8 UR28, c[0x3][0x23a] ;  /* 0x00c04740ff1c77ac */ /* 0x000f620008000000 */
[C-C-:B------:R-:W-:Y:S02]  /*0c80*/  SHF.R.U64 R9, R2.reuse, UR25, R3.reuse ;  /* 0x0000001902097c19 */ /* 0x140fe40008001203 */
[----:B------:R-:W-:Y:S01]  /*0c90*/  LOP3.LUT R23, R23, R6, R8, 0xfe, !PT ;  /* 0x0000000617177212 */ /* 0x000fe200078efe08 */
[----:B-1----:R-:W4:Y:S01]  /*0ca0*/  LDG.E.64 R4, desc[UR36][R4.64] ;  /* 0x0000002404047981 */ /* 0x002f22000c1e1b00 */
[C-C-:B------:R-:W-:Y:S01]  /*0cb0*/  SHF.R.U64 R11, R2.reuse, UR71, R3.reuse ;  /* 0x00000047020b7c19 */ /* 0x140fe20008001203 */
[----:B------:R-:W-:Y:S01]  /*0cc0*/  IMAD.SHL.U32 R9, R9, 0x80000, RZ ;  /* 0x0008000009097824 */ /* 0x000fe200078e00ff */
[C-C-:B------:R-:W-:Y:S01]  /*0cd0*/  SHF.R.U64 R8, R2.reuse, UR68, R3.reuse ;  /* 0x0000004402087c19 */ /* 0x140fe20008001203 */
[----:B------:R-:W1:Y:S01]  /*0ce0*/  LDCU.U8 UR26, c[0x3][0x23b] ;  /* 0x00c04760ff1a77ac */ /* 0x000e620008000000 */
[----:B------:R-:W-:Y:S01]  /*0cf0*/  SHF.R.U64 R6, R2, UR24, R3 ;  /* 0x0000001802067c19 */ /* 0x000fe20008001203 */
[----:B------:R-:W-:Y:S01]  /*0d00*/  IMAD.SHL.U32 R15, R11, 0x100000, RZ ;  /* 0x001000000b0f7824 */ /* 0x000fe200078e00ff */
[----:B------:R-:W-:Y:S01]  /*0d10*/  LOP3.LUT R8, R8, 0x1, RZ, 0xc0, !PT ;  /* 0x0000000108087812 */ /* 0x000fe200078ec0ff */
[----:B------:R-:W3:Y:S01]  /*0d20*/  LDCU.U8 UR43, c[0x3][0x23d] ;  /* 0x00c047a0ff2b77ac */ /* 0x000ee20008000000 */
[----:B------:R-:W-:-:S02]  /*0d30*/  LOP3.LUT R6, R6, 0x1, RZ, 0xc0, !PT ;  /* 0x0000000106067812 */ /* 0x000fc400078ec0ff */
[----:B------:R-:W-:Y:S01]  /*0d40*/  LOP3.LUT R11, R9, 0x80000, RZ, 0xe2, !PT ;  /* 0x00080000090b7812 */ /* 0x000fe200078ee2ff */
[----:B------:R-:W-:Y:S01]  /*0d50*/  IMAD.SHL.U32 R9, R8, 0x100000, RZ ;  /* 0x0010000008097824 */ /* 0x000fe200078e00ff */
[----:B------:R-:W-:Y:S01]  /*0d60*/  LOP3.LUT R15, R15, 0x100000, RZ, 0xe2, !PT ;  /* 0x001000000f0f7812 */ /* 0x000fe200078ee2ff */
[----:B------:R-:W-:Y:S01]  /*0d70*/  IMAD.SHL.U32 R24, R6, 0x80000, RZ ;  /* 0x0008000006187824 */ /* 0x000fe200078e00ff */
[----:B------:R-:W-:Y:S01]  /*0d80*/  SHF.L.U64.HI R17, R17, 0x1f, RZ ;  /* 0x0000001f11117819 */ /* 0x000fe200000102ff */
[----:B------:R-:W3:Y:S01]  /*0d90*/  LDCU.U8 UR41, c[0x3][0x23e] ;  /* 0x00c047c0ff2977ac */ /* 0x000ee20008000000 */
[----:B------:R-:W-:Y:S02]  /*0da0*/  LOP3.LUT R10, R11, R15, R10, 0xfe, !PT ;  /* 0x0000000f0b0a7212 */ /* 0x000fe400078efe0a */
[----:B------:R-:W-:Y:S01]  /*0db0*/  LOP3.LUT R23, R24, R9, R23, 0xfe, !PT ;  /* 0x0000000918177212 */ /* 0x000fe200078efe17 */
[----:B------:R-:W3:Y:S01]  /*0dc0*/  LDCU.128 UR8, c[0x3][0x240] ;  /* 0x00c04800ff0877ac */ /* 0x000ee20008000c00 */
[----:B------:R-:W-:-:S02]  /*0dd0*/  SHF.R.U64 R11, R2, UR70, R3 ;  /* 0x00000046020b7c19 */ /* 0x000fc40008001203 */
[C-C-:B------:R-:W-:Y:S01]  /*0de0*/  SHF.R.U64 R9, R2.reuse, UR66, R3.reuse ;  /* 0x0000004202097c19 */ /* 0x140fe20008001203 */
[----:B------:R-:W3:Y:S02]  /*0df0*/  LDCU.128 UR12, c[0x3][0x260] ;  /* 0x00c04c00ff0c77ac */ /* 0x000ee40008000c00 */
[----:B------:R-:W-:Y:S01]  /*0e00*/  IMAD.SHL.U32 R11, R11, 0x40000, RZ ;  /* 0x000400000b0b7824 */ /* 0x000fe200078e00ff */
[C-C-:B------:R-:W-:Y:S01]  /*0e10*/  SHF.R.U64 R15, R2.reuse, UR65, R3.reuse ;  /* 0x00000041020f7c19 */ /* 0x140fe20008001203 */
[----:B------:R-:W-:Y:S01]  /*0e20*/  IMAD.SHL.U32 R25, R9, 0x20000, RZ ;  /* 0x0002000009197824 */ /* 0x000fe200078e00ff */
[----:B------:R-:W-:Y:S01]  /*0e30*/  SHF.R.U64 R9, R2, UR39, R3 ;  /* 0x0000002702097c19 */ /* 0x000fe20008001203 */
[----:B------:R-:W3:Y:S01]  /*0e40*/  LDCU.128 UR4, c[0x3][0x270] ;  /* 0x00c04e00ff0477ac */ /* 0x000ee20008000c00 */
[----:B------:R-:W-:Y:S02]  /*0e50*/  LOP3.LUT R24, R11, 0x40000, RZ, 0xe2, !PT ;  /* 0x000400000b187812 */ /* 0x000fe400078ee2ff */
[----:B------:R-:W-:-:S02]  /*0e60*/  LOP3.LUT R11, R25, 0x20000, RZ, 0xe2, !PT ;  /* 0x00020000190b7812 */ /* 0x000fc400078ee2ff */
[----:B------:R-:W-:Y:S02]  /*0e70*/  SHF.L.U64.HI R22, R22, 0x1d, RZ ;  /* 0x0000001d16167819 */ /* 0x000fe400000102ff */
[----:B------:R-:W-:Y:S01]  /*0e80*/  SHF.L.U64.HI R19, R19, 0x1c, RZ ;  /* 0x0000001c13137819 */ /* 0x000fe200000102ff */
[----:B0-----:R-:W-:Y:S01]  /*0e90*/  UIADD3 UR38, UPT, UPT, -UR38, 0x40, URZ ;  /* 0x0000004026267890 */ /* 0x001fe2000fffe1ff */
[----:B------:R-:W-:Y:S01]  /*0ea0*/  LOP3.LUT R15, R15, 0x1, RZ, 0xc0, !PT ;  /* 0x000000010f0f7812 */ /* 0x000fe200078ec0ff */
[----:B--2---:R-:W-:Y:S01]  /*0eb0*/  UIADD3 UR47, UPT, UPT, -UR47, 0x40, URZ ;  /* 0x000000402f2f7890 */ /* 0x004fe2000fffe1ff */
[----:B------:R-:W-:Y:S01]  /*0ec0*/  LOP3.LUT R9, R9, 0x1, RZ, 0xc0, !PT ;  /* 0x0000000109097812 */ /* 0x000fe200078ec0ff */
[----:B-----5:R-:W-:Y:S01]  /*0ed0*/  UIADD3 UR28, UPT, UPT, -UR28, 0x40, URZ ;  /* 0x000000401c1c7890 */ /* 0x020fe2000fffe1ff */
[----:B------:R-:W-:Y:S01]  /*0ee0*/  LOP3.LUT R10, R11, R24, R10, 0xfe, !PT ;  /* 0x000000180b0a7212 */ /* 0x000fe200078efe0a */
[----:B------:R-:W-:Y:S01]  /*0ef0*/  IMAD.SHL.U32 R11, R15, 0x40000, RZ ;  /* 0x000400000f0b7824 */ /* 0x000fe200078e00ff */
[----:B-1----:R-:W-:Y:S01]  /*0f00*/  UIADD3 UR26, UPT, UPT, -UR26, 0x40, URZ ;  /* 0x000000401a1a7890 */ /* 0x002fe2000fffe1ff */
[----:B------:R-:W-:Y:S01]  /*0f10*/  IMAD.SHL.U32 R24, R9, 0x20000, RZ ;  /* 0x0002000009187824 */ /* 0x000fe200078e00ff */
[----:B------:R-:W-:-:S02]  /*0f20*/  UIADD3 UR23, UPT, UPT, -UR23, 0x40, URZ ;  /* 0x0000004017177890 */ /* 0x000fc4000fffe1ff */
[----:B------:R-:W-:Y:S02]  /*0f30*/  UIADD3 UR40, UPT, UPT, -UR40, 0x40, URZ ;  /* 0x0000004028287890 */ /* 0x000fe4000fffe1ff */
[----:B------:R-:W-:Y:S01]  /*0f40*/  LOP3.LUT R23, R24, R11, R23, 0xfe, !PT ;  /* 0x0000000b18177212 */ /* 0x000fe200078efe17 */
[----:B---3--:R-:W-:Y:S01]  /*0f50*/  UIADD3 UR43, UPT, UPT, -UR43, 0x40, URZ ;  /* 0x000000402b2b7890 */ /* 0x008fe2000fffe1ff */
[C-C-:B------:R-:W-:Y:S01]  /*0f60*/  SHF.R.U64 R24, R2.reuse, UR61, R3.reuse ;  /* 0x0000003d02187c19 */ /* 0x140fe20008001203 */
[----:B------:R-:W-:Y:S01]  /*0f70*/  UIADD3 UR41, UPT, UPT, -UR41, 0x40, URZ ;  /* 0x0000004029297890 */ /* 0x000fe2000fffe1ff */
[----:B------:R-:W-:Y:S01]  /*0f80*/  SHF.R.U64 R11, R2, UR30, R3 ;  /* 0x0000001e020b7c19 */ /* 0x000fe20008001203 */
[----:B------:R-:W0:Y:S02]  /*0f90*/  LDCU.U8 UR24, c[0x3][0x241] ;  /* 0x00c04820ff1877ac */ /* 0x000e240008000000 */
[----:B------:R-:W-:Y:S02]  /*0fa0*/  IMAD.U32 R24, R24, 0x10000, RZ ;  /* 0x0001000018187824 */ /* 0x000fe400078e00ff */
[----:B------:R-:W-:Y:S01]  /*0fb0*/  IMAD.SHL.U32 R25, R11, 0x8000, RZ ;  /* 0x000080000b197824 */ /* 0x000fe200078e00ff */
[----:B------:R-:W1:Y:S02]  /*0fc0*/  LDCU.U8 UR25, c[0x3][0x242] ;  /* 0x00c04840ff1977ac */ /* 0x000e640008000000 */
[----:B------:R-:W-:-:S02]  /*0fd0*/  LOP3.LUT R11, R24, 0x10000, RZ, 0xe2, !PT ;  /* 0x00010000180b7812 */ /* 0x000fc400078ee2ff */
[----:B------:R-:W-:Y:S01]  /*0fe0*/  LOP3.LUT R25, R25, 0x8000, RZ, 0xe2, !PT ;  /* 0x0000800019197812 */ /* 0x000fe200078ee2ff */
[----:B------:R-:W2:Y:S03]  /*0ff0*/  LDCU.U8 UR31, c[0x3][0x243] ;  /* 0x00c04860ff1f77ac */ /* 0x000ea60008000000 */
[----:B------:R-:W-:Y:S01]  /*1000*/  LOP3.LUT R25, R25, R11, R10, 0xfe, !PT ;  /* 0x0000000b19197212 */ /* 0x000fe200078efe0a */
[----:B------:R-:W3:Y:S01]  /*1010*/  LDCU.U8 UR32, c[0x3][0x246] ;  /* 0x00c048c0ff2077ac */ /* 0x000ee20008000000 */
[C-C-:B------:R-:W-:Y:S02]  /*1020*/  SHF.R.U64 R11, R2.reuse, UR62, R3.reuse ;  /* 0x0000003e020b7c19 */ /* 0x140fe40008001203 */
[----:B------:R-:W-:Y:S01]  /*1030*/  SHF.R.U64 R10, R2, UR48, R3 ;  /* 0x00000030020a7c19 */ /* 0x000fe20008001203 */
[----:B------:R-:W-:Y:S02]  /*1040*/  ULOP3.LUT UR8, UR8, 0xff, URZ, 0xc0, !UPT ;  /* 0x000000ff08087892 */ /* 0x000fe4000f8ec0ff */
[----:B------:R-:W-:Y:S01]  /*1050*/  IMAD.SHL.U32 R11, R11, 0x4000, RZ ;  /* 0x000040000b0b7824 */ /* 0x000fe200078e00ff */
[----:B------:R-:W-:Y:S01]  /*1060*/  ULOP3.LUT UR9, UR9, 0xff, URZ, 0xc0, !UPT ;  /* 0x000000ff09097892 */ /* 0x000fe2000f8ec0ff */
[----:B------:R-:W-:Y:S01]  /*1070*/  IMAD.SHL.U32 R10, R10, 0x2000, RZ ;  /* 0x000020000a0a7824 */ /* 0x000fe200078e00ff */
[----:B------:R-:W5:Y:S02]  /*1080*/  LDCU.U8 UR35, c[0x3][0x247] ;  /* 0x00c048e0ff2377ac */ /* 0x000f640008000000 */
[----:B------:R-:W-:-:S02]  /*1090*/  LOP3.LUT R11, R11, 0x4000, RZ, 0xe2, !PT ;  /* 0x000040000b0b7812 */ /* 0x000fc400078ee2ff */
[----:B------:R-:W-:Y:S01]  /*10a0*/  LOP3.LUT R24, R10, 0x2000, RZ, 0xe2, !PT ;  /* 0x000020000a187812 */ /* 0x000fe200078ee2ff */
[----:B------:R-:W5:Y:S01]  /*10b0*/  LDCU.U8 UR39, c[0x3][0x249] ;  /* 0x00c04920ff2777ac */ /* 0x000f620008000000 */
[----:B------:R-:W-:Y:S02]  /*10c0*/  SHF.R.U64 R10, R2, UR33, R3 ;  /* 0x00000021020a7c19 */ /* 0x000fe40008001203 */
[----:B------:R-:W-:Y:S01]  /*10d0*/  LOP3.LUT R24, R24, R11, R25, 0xfe, !PT ;  /* 0x0000000b18187212 */ /* 0x000fe200078efe19 */
[----:B------:R-:W-:Y:S01]  /*10e0*/  ULOP3.LUT UR10, UR10, 0xff, URZ, 0xc0, !UPT ;  /* 0x000000ff0a0a7892 */ /* 0x000fe2000f8ec0ff */
[----:B------:R-:W-:Y:S01]  /*10f0*/  SHF.R.U64 R11, R2, UR59, R3 ;  /* 0x0000003b020b7c19 */ /* 0x000fe20008001203 */
[----:B------:R-:W-:Y:S01]  /*1100*/  IMAD.SHL.U32 R25, R10, 0x800, RZ ;  /* 0x000008000a197824 */ /* 0x000fe200078e00ff */
[----:B------:R-:W5:Y:S03]  /*1110*/  LDCU.U8 UR46, c[0x3][0x24b] ;  /* 0x00c04960ff2e77ac */ /* 0x000f660008000000 */
[----:B------:R-:W-:Y:S01]  /*1120*/  IMAD.SHL.U32 R10, R11, 0x1000, RZ ;  /* 0x000010000b0a7824 */ /* 0x000fe200078e00ff */
[----:B------:R-:W-:Y:S01]  /*1130*/  LOP3.LUT R25, R25, 0x800, RZ, 0xe2, !PT ;  /* 0x0000080019197812 */ /* 0x000fe200078ee2ff */
[----:B------:R-:W-:-:S02]  /*1140*/  ULOP3.LUT UR11, UR11, 0xff, URZ, 0xc0, !UPT ;  /* 0x000000ff0b0b7892 */ /* 0x000fc4000f8ec0ff */
[----:B------:R-:W-:Y:S01]  /*1150*/  UIADD3 UR16, UPT, UPT, -UR16, 0x40, URZ ;  /* 0x0000004010107890 */ /* 0x000fe2000fffe1ff */
[----:B------:R-:W-:Y:S01]  /*1160*/  LOP3.LUT R10, R10, 0x1000, RZ, 0xe2, !PT ;  /* 0x000010000a0a7812 */ /* 0x000fe200078ee2ff */
[----:B------:R-:W-:Y:S01]  /*1170*/  UIADD3 UR17, UPT, UPT, -UR17, 0x40, URZ ;  /* 0x0000004011117890 */ /* 0x000fe2000fffe1ff */
[C-C-:B------:R-:W-:Y:S01]  /*1180*/  SHF.R.U64 R11, R2.reuse, UR52, R3.reuse ;  /* 0x00000034020b7c19 */ /* 0x140fe20008001203 */
[----:B------:R-:W-:Y:S01]  /*1190*/  ULOP3.LUT UR12, UR12, 0xff, URZ, 0xc0, !UPT ;  /* 0x000000ff0c0c7892 */ /* 0x000fe2000f8ec0ff */
[----:B------:R-:W-:Y:S01]  /*11a0*/  LOP3.LUT R25, R25, R10, R24, 0xfe, !PT ;  /* 0x0000000a19197212 */ /* 0x000fe200078efe18 */
[----:B------:R-:W-:Y:S01]  /*11b0*/  ULOP3.LUT UR13, UR13, 0xff, URZ, 0xc0, !UPT ;  /* 0x000000ff0d0d7892 */ /* 0x000fe2000f8ec0ff */
[----:B------:R-:W-:Y:S01]  /*11c0*/  SHF.R.U64 R10, R2, UR57, R3 ;  /* 0x00000039020a7c19 */ /* 0x000fe20008001203 */
[----:B------:R-:W-:Y:S01]  /*11d0*/  IMAD.SHL.U32 R11, R11, 0x400, RZ ;  /* 0x000004000b0b7824 */ /* 0x000fe200078e00ff */
[----:B------:R-:W-:Y:S02]  /*11e0*/  UIADD3 UR52, UPT, UPT, -UR34, 0x40, URZ ;  /* 0x0000004022347890 */ /* 0x000fe4000fffe1ff */
[----:B------:R-:W-:Y:S01]  /*11f0*/  UIADD3 UR18, UPT, UPT, -UR18, 0x40, URZ ;  /* 0x0000004012127890 */ /* 0x000fe2000fffe1ff */
[----:B------:R-:W-:Y:S01]  /*1200*/  IMAD.SHL.U32 R10, R10, 0x200, RZ ;  /* 0x000002000a0a7824 */ /* 0x000fe200078e00ff */
[----:B------:R-:W-:Y:S01]  /*1210*/  LOP3.LUT R11, R11, 0x400, RZ, 0xe2, !PT ;  /* 0x000004000b0b7812 */ /* 0x000fe200078ee2ff */
[----:B------:R-:W-:-:S02]  /*1220*/  ULOP3.LUT UR14, UR14, 0xff, URZ, 0xc0, !UPT ;  /* 0x000000ff0e0e7892 */ /* 0x000fc4000f8ec0ff */
[----:B------:R-:W-:Y:S01]  /*1230*/  UIADD3 UR19, UPT, UPT, -UR19, 0x40, URZ ;  /* 0x0000004013137890 */ /* 0x000fe2000fffe1ff */
[----:B------:R-:W-:Y:S01]  /*1240*/  LOP3.LUT R24, R10, 0x200, RZ, 0xe2, !PT ;  /* 0x000002000a187812 */ /* 0x000fe200078ee2ff */
[----:B------:R-:W-:Y:S01]  /*1250*/  ULOP3.LUT UR15, UR15, 0xff, URZ, 0xc0, !UPT ;  /* 0x000000ff0f0f7892 */ /* 0x000fe2000f8ec0ff */
[----:B------:R-:W-:Y:S01]  /*1260*/  SHF.R.U64 R10, R2, UR52, R3 ;  /* 0x00000034020a7c19 */ /* 0x000fe20008001203 */
[----:B------:R-:W-:Y:S01]  /*1270*/  ULOP3.LUT UR4, UR4, 0xff, URZ, 0xc0, !UPT ;  /* 0x000000ff04047892 */ /* 0x000fe2000f8ec0ff */
[----:B------:R-:W-:Y:S01]  /*1280*/  LOP3.LUT R24, R24, R11, R25, 0xfe, !PT ;  /* 0x0000000b18187212 */ /* 0x000fe200078efe19 */
[----:B------:R-:W-:Y:S01]  /*1290*/  ULOP3.LUT UR5, UR5, 0xff, URZ, 0xc0, !UPT ;  /* 0x000000ff05057892 */ /* 0x000fe2000f8ec0ff */
[----:B------:R-:W-:Y:S01]  /*12a0*/  SHF.R.U64 R11, R2, UR53, R3 ;  /* 0x00000035020b7c19 */ /* 0x000fe20008001203 */
[----:B------:R-:W-:Y:S01]  /*12b0*/  IMAD.SHL.U32 R25, R10, 0x80, RZ ;  /* 0x000000800a197824 */ /* 0x000fe200078e00ff */
[----:B------:R-:W-:Y:S02]  /*12c0*/  ULOP3.LUT UR6, UR6, 0xff, URZ, 0xc0, !UPT ;  /* 0x000000ff06067892 */ /* 0x000fe4000f8ec0ff */
[----:B------:R-:W-:Y:S01]  /*12d0*/  ULOP3.LUT UR7, UR7, 0xff, URZ, 0xc0, !UPT ;  /* 0x000000ff07077892 */ /* 0x000fe2000f8ec0ff */
[----:B------:R-:W-:Y:S01]  /*12e0*/  IMAD.SHL.U32 R10, R11, 0x100, RZ ;  /* 0x000001000b0a7824 */ /* 0x000fe200078e00ff */
[----:B------:R-:W-:-:S04]  /*12f0*/  LOP3.LUT R25, R25, 0x80, RZ, 0xe2, !PT ;  /* 0x0000008019197812 */ /* 0x000fc800078ee2ff */
[----:B------:R-:W-:Y:S02]  /*1300*/  LOP3.LUT R10, R10, 0x100, RZ, 0xe2, !PT ;  /* 0x000001000a0a7812 */ /* 0x000fe400078ee2ff */
[C-C-:B------:R-:W-:Y:S02]  /*1310*/  SHF.R.U64 R11, R2.reuse, UR60, R3.reuse ;  /* 0x0000003c020b7c19 */ /* 0x140fe40008001203 */
[----:B------:R-:W-:Y:S02]  /*1320*/  LOP3.LUT R25, R25, R10, R24, 0xfe, !PT ;  /* 0x0000000a19197212 */ /* 0x000fe400078efe18 */
[----:B------:R-:W-:Y:S01]  /*1330*/  SHF.R.U64 R10, R2, UR58, R3 ;  /* 0x0000003a020a7c19 */ /* 0x000fe20008001203 */
[----:B------:R-:W-:Y:S01]  /*1340*/  IMAD.SHL.U32 R11, R11, 0x40, RZ ;  /* 0x000000400b0b7824 */ /* 0x000fe200078e00ff */
[----:B------:R-:W-:-:S03]  /*1350*/  UIADD3 UR58, UPT, UPT, -UR29, 0x40, URZ ;  /* 0x000000401d3a7890 */ /* 0x000fc6000fffe1ff */
[----:B------:R-:W-:Y:S01]  /*1360*/  IMAD.SHL.U32 R10, R10, 0x20, RZ ;  /* 0x000000200a0a7824 */ /* 0x000fe200078e00ff */
[----:B------:R-:W-:Y:S01]  /*1370*/  UIADD3 UR29, UPT, UPT, -UR56, 0x40, URZ ;  /* 0x00000040381d7890 */ /* 0x000fe2000fffe1ff */
[----:B------:R-:W-:-:S03]  /*1380*/  LOP3.LUT R11, R11, 0x40, RZ, 0xe2, !PT ;  /* 0x000000400b0b7812 */ /* 0x000fc600078ee2ff */
[----:B------:R-:W-:Y:S02]  /*1390*/  LOP3.LUT R24, R10, 0x20, RZ, 0xe2, !PT ;  /* 0x000000200a187812 */ /* 0x000fe400078ee2ff */
[----:B------:R-:W-:Y:S02]  /*13a0*/  SHF.R.U64 R10, R2, UR58, R3 ;  /* 0x0000003a020a7c19 */ /* 0x000fe40008001203 */
[----:B------:R-:W-:Y:S02]  /*13b0*/  LOP3.LUT R24, R24, R11, R25, 0xfe, !PT ;  /* 0x0000000b18187212 */ /* 0x000fe400078efe19 */
[----:B------:R-:W-:Y:S01]  /*13c0*/  SHF.R.U64 R11, R2, UR29, R3 ;  /* 0x0000001d020b7c19 */ /* 0x000fe20008001203 */
[----:B------:R-:W-:-:S04]  /*13d0*/  IMAD.SHL.U32 R25, R10, 0x8, RZ ;  /* 0x000000080a197824 */ /* 0x000fc800078e00ff */
[----:B------:R-:W-:Y:S01]  /*13e0*/  IMAD.SHL.U32 R10, R11, 0x10, RZ ;  /* 0x000000100b0a7824 */ /* 0x000fe200078e00ff */
[----:B------:R-:W-:Y:S01]  /*13f0*/  UIADD3 UR58, UPT, UPT, -UR49, 0x40, URZ ;  /* 0x00000040313a7890 */ /* 0x000fe2000fffe1ff */
[----:B------:R-:W-:-:S03]  /*1400*/  LOP3.LUT R25, R25, 0x8, RZ, 0xe2, !PT ;  /* 0x0000000819197812 */ /* 0x000fc600078ee2ff */
[----:B------:R-:W-:Y:S02]  /*1410*/  LOP3.LUT R10, R10, 0x10, RZ, 0xe2, !PT ;  /* 0x000000100a0a7812 */ /* 0x000fe400078ee2ff */
[C-C-:B------:R-:W-:Y:S02]  /*1420*/  SHF.R.U64 R11, R2.reuse, UR55, R3.reuse ;  /* 0x00000037020b7c19 */ /* 0x140fe40008001203 */
[----:B------:R-:W-:Y:S02]  /*1430*/  LOP3.LUT R25, R25, R10, R24, 0xfe, !PT ;  /* 0x0000000a19197212 */ /* 0x000fe400078efe18 */
[----:B------:R-:W-:Y:S01]  /*1440*/  SHF.R.U64 R10, R2, UR58, R3 ;  /* 0x0000003a020a7c19 */ /* 0x000fe20008001203 */
[----:B------:R-:W-:-:S04]  /*1450*/  IMAD.SHL.U32 R11, R11, 0x4, RZ ;  /* 0x000000040b0b7824 */ /* 0x000fc800078e00ff */
[----:B------:R-:W-:Y:S01]  /*1460*/  IMAD.SHL.U32 R10, R10, 0x2, RZ ;  /* 0x000000020a0a7824 */ /* 0x000fe200078e00ff */
[----:B------:R-:W-:Y:S01]  /*1470*/  UIADD3 UR58, UPT, UPT, -UR54, 0x40, URZ ;  /* 0x00000040363a7890 */ /* 0x000fe2000fffe1ff */
[----:B------:R-:W-:-:S03]  /*1480*/  LOP3.LUT R11, R11, 0x4, RZ, 0xe2, !PT ;  /* 0x000000040b0b7812 */ /* 0x000fc600078ee2ff */
[----:B------:R-:W-:Y:S02]  /*1490*/  LOP3.LUT R24, R10, 0x2, RZ, 0xe2, !PT ;  /* 0x000000020a187812 */ /* 0x000fe400078ee2ff */
[----:B------:R-:W-:Y:S02]  /*14a0*/  SHF.R.U64 R10, R2, UR20, R3 ;  /* 0x00000014020a7c19 */ /* 0x000fe40008001203 */
[----:B------:R-:W-:Y:S02]  /*14b0*/  LOP3.LUT R24, R24, R11, R25, 0xfe, !PT ;  /* 0x0000000b18187212 */ /* 0x000fe400078efe19 */
[----:B------:R-:W-:Y:S02]  /*14c0*/  SHF.R.U64 R11, R2, UR58, R3 ;  /* 0x0000003a020b7c19 */ /* 0x000fe40008001203 */
[----:B------:R-:W-:Y:S02]  /*14d0*/  LOP3.LUT R10, R10, 0x1, RZ, 0xc0, !PT ;  /* 0x000000010a0a7812 */ /* 0x000fe400078ec0ff */
[----:B------:R-:W-:-:S03]  /*14e0*/  LOP3.LUT R11, R11, 0x1, RZ, 0xc0, !PT ;  /* 0x000000010b0b7812 */ /* 0x000fc600078ec0ff */
[----:B------:R-:W-:Y:S02]  /*14f0*/  IMAD.SHL.U32 R26, R10, 0x8000, RZ ;  /* 0x000080000a1a7824 */ /* 0x000fe400078e00ff */
[----:B------:R-:W-:-:S05]  /*1500*/  IMAD.U32 R25, R11, 0x10000, RZ ;  /* 0x000100000b197824 */ /* 0x000fca00078e00ff */
[----:B------:R-:W-:Y:S02]  /*1510*/  LOP3.LUT R23, R26, R25, R23, 0xfe, !PT ;  /* 0x000000191a177212 */ /* 0x000fe400078efe17 */
[----:B------:R-:W-:Y:S01]  /*1520*/  SHF.R.U64 R25, R2, UR45, R3 ;  /* 0x0000002d02197c19 */ /* 0x000fe20008001203 */
[----:B------:R-:W-:-:S03]  /*1530*/  UIADD3 UR59, UPT, UPT, -UR50, 0x40, URZ ;  /* 0x00000040323b7890 */ /* 0x000fc6000fffe1ff */
[----:B------:R-:W-:Y:S02]  /*1540*/  LOP3.LUT R25, R24, 0x1, R25, 0xf8, !PT ;  /* 0x0000000118197812 */ /* 0x000fe400078ef819 */
[----:B------:R-:W-:Y:S02]  /*1550*/  SHF.L.U64.HI R24, R18, 0x1e, RZ ;  /* 0x0000001e12187819 */ /* 0x000fe400000102ff */
[----:B------:R-:W-:Y:S02]  /*1560*/  SHF.R.U64 R18, R2, UR44, R3 ;  /* 0x0000002c02127c19 */ /* 0x000fe40008001203 */
[----:B------:R-:W-:Y:S02]  /*1570*/  LOP3.LUT R24, R24, R17, R25, 0xfe, !PT ;  /* 0x0000001118187212 */ /* 0x000fe400078efe19 */
[----:B------:R-:W-:Y:S02]  /*1580*/  SHF.R.U64 R17, R2, UR59, R3 ;  /* 0x0000003b02117c19 */ /* 0x000fe40008001203 */
[----:B------:R-:W-:-:S02]  /*1590*/  LOP3.LUT R18, R18, 0x1, RZ, 0xc0, !PT ;  /* 0x0000000112127812 */ /* 0x000fc400078ec0ff */
[----:B------:R-:W-:Y:S01]  /*15a0*/  LOP3.LUT R17, R17, 0x1, RZ, 0xc0, !PT ;  /* 0x0000000111117812 */ /* 0x000fe200078ec0ff */
[----:B------:R-:W-:Y:S02]  /*15b0*/  UIADD3 UR61, UPT, UPT, -UR51, 0x40, URZ ;  /* 0x00000040333d7890 */ /* 0x000fe4000fffe1ff */
[----:B------:R-:W-:Y:S02]  /*15c0*/  IMAD.SHL.U32 R26, R18, 0x2000, RZ ;  /* 0x00002000121a7824 */ /* 0x000fe400078e00ff */
[----:B------:R-:W-:Y:S01]  /*15d0*/  IMAD.SHL.U32 R25, R17, 0x4000, RZ ;  /* 0x0000400011197824 */ /* 0x000fe200078e00ff */
[----:B------:R-:W-:Y:S02]  /*15e0*/  LOP3.LUT R24, R19, R22, R24, 0xfe, !PT ;  /* 0x0000001613187212 */ /* 0x000fe400078efe18 */
[----:B------:R-:W-:Y:S02]  /*15f0*/  SHF.R.U64 R19, R2, UR21, R3 ;  /* 0x0000001502137c19 */ /* 0x000fe40008001203 */
[----:B------:R-:W-:-:S02]  /*1600*/  LOP3.LUT R23, R26, R25, R23, 0xfe, !PT ;  /* 0x000000191a177212 */ /* 0x000fc400078efe17 */
[----:B------:R-:W-:Y:S02]  /*1610*/  SHF.L.U64.HI R25, R20, 0x1b, RZ ;  /* 0x0000001b14197819 */ /* 0x000fe400000102ff */
[----:B------:R-:W-:Y:S02]  /*1620*/  SHF.R.U64 R20, R2, UR61, R3 ;  /* 0x0000003d02147c19 */ /* 0x000fe40008001203 */
[----:B------:R-:W-:Y:S02]  /*1630*/  SHF.L.U64.HI R22, R21, 0x1a, RZ ;  /* 0x0000001a15167819 */ /* 0x000fe400000102ff */
[----:B------:R-:W-:Y:S02]  /*1640*/  LOP3.LUT R20, R20, 0x1, RZ, 0xc0, !PT ;  /* 0x0000000114147812 */ /* 0x000fe400078ec0ff */
[----:B------:R-:W-:Y:S02]  /*1650*/  LOP3.LUT R19, R19, 0x1, RZ, 0xc0, !PT ;  /* 0x0000000113137812 */ /* 0x000fe400078ec0ff */
[----:B------:R-:W-:Y:S01]  /*1660*/  LOP3.LUT R22, R22, R25, R24, 0xfe, !PT ;  /* 0x0000001916167212 */ /* 0x000fe200078efe18 */
[----:B------:R-:W-:Y:S01]  /*1670*/  IMAD.SHL.U32 R21, R20, 0x1000, RZ ;  /* 0x0000100014157824 */ /* 0x000fe200078e00ff */
[----:B------:R-:W-:Y:S01]  /*1680*/  SHF.L.U64.HI R25, R14, 0x19, RZ ;  /* 0x000000190e197819 */ /* 0x000fe200000102ff */
[----:B------:R-:W-:Y:S01]  /*1690*/  IMAD.SHL.U32 R14, R19, 0x800, RZ ;  /* 0x00000800130e7824 */ /* 0x000fe200078e00ff */
[----:B------:R-:W-:-:S02]  /*16a0*/  SHF.L.U64.HI R24, R16, 0x18, RZ ;  /* 0x0000001810187819 */ /* 0x000fc400000102ff */
[----:B------:R-:W-:Y:S02]  /*16b0*/  SHF.R.U64 R16, R2, UR38, R3 ;  /* 0x0000002602107c19 */ /* 0x000fe40008001203 */
[----:B------:R-:W-:Y:S02]  /*16c0*/  LOP3.LUT R23, R14, R21, R23, 0xfe, !PT ;  /* 0x000000150e177212 */ /* 0x000fe400078efe17 */
[----:B------:R-:W-:Y:S02]  /*16d0*/  SHF.R.U64 R14, R2, UR47, R3 ;  /* 0x0000002f020e7c19 */ /* 0x000fe40008001203 */
[----:B------:R-:W-:Y:S02]  /*16e0*/  LOP3.LUT R24, R24, R25, R22, 0xfe, !PT ;  /* 0x0000001918187212 */ /* 0x000fe400078efe16 */
[----:B------:R-:W-:Y:S02]  /*16f0*/  SHF.L.U64.HI R22, R13, 0x17, RZ ;  /* 0x000000170d167819 */ /* 0x000fe400000102ff */
[----:B------:R-:W-:-:S02]  /*1700*/  SHF.L.U64.HI R21, R12, 0x16, RZ ;  /* 0x000000160c157819 */ /* 0x000fc400000102ff */
[----:B------:R-:W-:Y:S02]  /*1710*/  LOP3.LUT R13, R16, 0x1, RZ, 0xc0, !PT ;  /* 0x00000001100d7812 */ /* 0x000fe400078ec0ff */
[----:B------:R-:W-:Y:S01]  /*1720*/  LOP3.LUT R12, R14, 0x1, RZ, 0xc0, !PT ;  /* 0x000000010e0c7812 */ /* 0x000fe200078ec0ff */
[----:B------:R-:W-:Y:S01]  /*1730*/  UIADD3 UR62, UPT, UPT, -UR42, 0x40, URZ ;  /* 0x000000402a3e7890 */ /* 0x000fe2000fffe1ff */
[----:B------:R-:W-:Y:S01]  /*1740*/  LOP3.LUT R21, R21, R22, R24, 0xfe, !PT ;  /* 0x0000001615157212 */ /* 0x000fe200078efe18 */
[----:B------:R-:W-:Y:S01]  /*1750*/  IMAD.SHL.U32 R16, R13, 0x400, RZ ;  /* 0x000004000d107824 */ /* 0x000fe200078e00ff */
[----:B------:R-:W-:Y:S01]  /*1760*/  SHF.L.U64.HI R22, R7, 0x15, RZ ;  /* 0x0000001507167819 */ /* 0x000fe200000102ff */
[----:B------:R-:W-:Y:S01]  /*1770*/  IMAD.SHL.U32 R14, R12, 0x200, RZ ;  /* 0x000002000c0e7824 */ /* 0x000fe200078e00ff */
[----:B------:R-:W-:Y:S01]  /*1780*/  SHF.L.U64.HI R7, R8, 0x14, RZ ;  /* 0x0000001408077819 */ /* 0x000fe200000102ff */
[----:B------:R-:W-:-:S03]  /*1790*/  UIADD3 UR42, UPT, UPT, -UR22, 0x40, URZ ;  /* 0x00000040162a7890 */ /* 0x000fc6000fffe1ff */
[----:B------:R-:W-:Y:S02]  /*17a0*/  LOP3.LUT R8, R14, R16, R23, 0xfe, !PT ;  /* 0x000000100e087212 */ /* 0x000fe400078efe17 */
[----:B------:R-:W-:Y:S02]  /*17b0*/  LOP3.LUT R14, R7, R22, R21, 0xfe, !PT ;  /* 0x00000016070e7212 */ /* 0x000fe400078efe15 */
[----:B------:R-:W-:Y:S02]  /*17c0*/  SHF.L.U64.HI R21, R6, 0x13, RZ ;  /* 0x0000001306157819 */ /* 0x000fe400000102ff */
[C-C-:B------:R-:W-:Y:S02]  /*17d0*/  SHF.R.U64 R7, R2.reuse, UR62, R3.reuse ;  /* 0x0000003e02077c19 */ /* 0x140fe40008001203 */
[----:B------:R-:W-:Y:S02]  /*17e0*/  SHF.R.U64 R6, R2, UR42, R3 ;  /* 0x0000002a02067c19 */ /* 0x000fe40008001203 */
[----:B------:R-:W-:-:S02]  /*17f0*/  SHF.L.U64.HI R16, R15, 0x12, RZ ;  /* 0x000000120f107819 */ /* 0x000fc400000102ff */
[----:B------:R-:W-:Y:S02]  /*1800*/  LOP3.LUT R7, R7, 0x1, RZ, 0xc0, !PT ;  /* 0x0000000107077812 */ /* 0x000fe400078ec0ff */
[----:B------:R-:W-:Y:S01]  /*1810*/  LOP3.LUT R6, R6, 0x1, RZ, 0xc0, !PT ;  /* 0x0000000106067812 */ /* 0x000fe200078ec0ff */
[----:B----4-:R-:W-:Y:S01]  /*1820*/  UIADD3 UR62, UPT, UPT, -UR27, 0x40, URZ ;  /* 0x000000401b3e7890 */ /* 0x010fe2000fffe1ff */
[----:B------:R-:W-:Y:S02]  /*1830*/  LOP3.LUT R16, R16, R21, R14, 0xfe, !PT ;  /* 0x0000001510107212 */ /* 0x000fe400078efe0e */
[----:B------:R-:W-:Y:S01]  /*1840*/  SHF.L.U64.HI R15, R9, 0x11, RZ ;  /* 0x00000011090f7819 */ /* 0x000fe200000102ff */
[----:B------:R-:W-:Y:S02]  /*1850*/  IMAD.SHL.U32 R9, R7, 0x100, RZ ;  /* 0x0000010007097824 */ /* 0x000fe400078e00ff */
[----:B------:R-:W-:Y:S01]  /*1860*/  IMAD.SHL.U32 R21, R6, 0x80, RZ ;  /* 0x0000008006157824 */ /* 0x000fe200078e00ff */
[----:B------:R-:W-:-:S04]  /*1870*/  SHF.L.U64.HI R14, R11, 0x10, RZ ;  /* 0x000000100b0e7819 */ /* 0x000fc800000102ff */
[----:B------:R-:W-:Y:S02]  /*1880*/  LOP3.LUT R11, R21, R9, R8, 0xfe, !PT ;  /* 0x00000009150b7212 */ /* 0x000fe400078efe08 */
[C-C-:B------:R-:W-:Y:S02]  /*1890*/  SHF.R.U64 R8, R2.reuse, UR62, R3.reuse ;  /* 0x0000003e02087c19 */ /* 0x140fe40008001203 */
[----:B------:R-:W-:Y:S02]  /*18a0*/  SHF.R.U64 R9, R2, UR28, R3 ;  /* 0x0000001c02097c19 */ /* 0x000fe40008001203 */
[----:B------:R-:W-:Y:S02]  /*18b0*/  LOP3.LUT R14, R14, R15, R16, 0xfe, !PT ;  /* 0x0000000f0e0e7212 */ /* 0x000fe400078efe10 */
[----:B------:R-:W-:Y:S02]  /*18c0*/  SHF.L.U64.HI R15, R10, 0xf, RZ ;  /* 0x0000000f0a0f7819 */ /* 0x000fe400000102ff */
[----:B------:R-:W-:-:S02]  /*18d0*/  SHF.L.U64.HI R10, R17, 0xe, RZ ;  /* 0x0000000e110a7819 */ /* 0x000fc400000102ff */
[----:B------:R-:W-:Y:S02]  /*18e0*/  LOP3.LUT R8, R8, 0x1, RZ, 0xc0, !PT ;  /* 0x0000000108087812 */ /* 0x000fe400078ec0ff */
[----:B------:R-:W-:Y:S02]  /*18f0*/  LOP3.LUT R9, R9, 0x1, RZ, 0xc0, !PT ;  /* 0x0000000109097812 */ /* 0x000fe400078ec0ff */
[----:B------:R-:W-:Y:S01]  /*1900*/  LOP3.LUT R10, R10, R15, R14, 0xfe, !PT ;  /* 0x0000000f0a0a7212 */ /* 0x000fe200078efe0e */
[----:B------:R-:W-:Y:S01]  /*1910*/  IMAD.SHL.U32 R17, R8, 0x40, RZ ;  /* 0x0000004008117824 */ /* 0x000fe200078e00ff */
[----:B------:R-:W-:Y:S01]  /*1920*/  SHF.L.U64.HI R15, R18, 0xd, RZ ;  /* 0x0000000d120f7819 */ /* 0x000fe200000102ff */
[----:B------:R-:W-:Y:S01]  /*1930*/  IMAD.SHL.U32 R16, R9, 0x20, RZ ;  /* 0x0000002009107824 */ /* 0x000fe200078e00ff */
[----:B------:R-:W-:-:S04]  /*1940*/  SHF.L.U64.HI R14, R20, 0xc, RZ ;  /* 0x0000000c140e7819 */ /* 0x000fc800000102ff */
[----:B------:R-:W-:Y:S02]  /*1950*/  LOP3.LUT R14, R14, R15, R10, 0xfe, !PT ;  /* 0x0000000f0e0e7212 */ /* 0x000fe400078efe0a */
[----:B------:R-:W-:Y:S02]  /*1960*/  LOP3.LUT R11, R16, R17, R11, 0xfe, !PT ;  /* 0x00000011100b7212 */ /* 0x000fe400078efe0b */
[----:B------:R-:W-:Y:S02]  /*1970*/  SHF.L.U64.HI R10, R19, 0xb, RZ ;  /* 0x0000000b130a7819 */ /* 0x000fe400000102ff */
[----:B------:R-:W-:Y:S02]  /*1980*/  SHF.L.U64.HI R15, R13, 0xa, RZ ;  /* 0x0000000a0d0f7819 */ /* 0x000fe400000102ff */
[C-C-:B------:R-:W-:Y:S02]  /*1990*/  SHF.R.U64 R16, R2.reuse, UR26, R3.reuse ;  /* 0x0000001a02107c19 */ /* 0x140fe40008001203 */
[----:B------:R-:W-:-:S02]  /*19a0*/  SHF.R.U64 R13, R2, UR23, R3 ;  /* 0x00000017020d7c19 */ /* 0x000fc40008001203 */
[----:B------:R-:W-:Y:S02]  /*19b0*/  LOP3.LUT R15, R15, R10, R14, 0xfe, !PT ;  /* 0x0000000a0f0f7212 */ /* 0x000fe400078efe0e */
[----:B------:R-:W-:Y:S02]  /*19c0*/  LOP3.LUT R14, R16, 0x1, RZ, 0xc0, !PT ;  /* 0x00000001100e7812 */ /* 0x000fe400078ec0ff */
[----:B------:R-:W-:Y:S02]  /*19d0*/  SHF.L.U64.HI R12, R12, 0x9, RZ ;  /* 0x000000090c0c7819 */ /* 0x000fe400000102ff */
[----:B------:R-:W-:Y:S02]  /*19e0*/  SHF.L.U64.HI R7, R7, 0x8, RZ ;  /* 0x0000000807077819 */ /* 0x000fe400000102ff */
[C-C-:B------:R-:W-:Y:S02]  /*19f0*/  SHF.R.U64 R10, R2.reuse, UR40, R3.reuse ;  /* 0x00000028020a7c19 */ /* 0x140fe40008001203 */
[----:B------:R-:W-:-:S02]  /*1a00*/  SHF.R.U64 R16, R2, UR43, R3 ;  /* 0x0000002b02107c19 */ /* 0x000fc40008001203 */
[----:B------:R-:W-:Y:S02]  /*1a10*/  LOP3.LUT R13, R13, 0x1, RZ, 0xc0, !PT ;  /* 0x000000010d0d7812 */ /* 0x000fe400078ec0ff */
[----:B------:R-:W-:Y:S02]  /*1a20*/  SHF.R.U64 R3, R2, UR41, R3 ;  /* 0x0000002902037c19 */ /* 0x000fe40008001203 */
[----:B------:R-:W-:Y:S02]  /*1a30*/  LOP3.LUT R2, R7, R12, R15, 0xfe, !PT ;  /* 0x0000000c07027212 */ /* 0x000fe400078efe0f */
[----:B------:R-:W-:Y:S01]  /*1a40*/  SHF.L.U64.HI R12, R6, 0x7, RZ ;  /* 0x00000007060c7819 */ /* 0x000fe200000102ff */
[----:B------:R-:W-:Y:S01]  /*1a50*/  IMAD.SHL.U32 R17, R14, 0x10, RZ ;  /* 0x000000100e117824 */ /* 0x000fe200078e00ff */
[----:B------:R-:W-:Y:S01]  /*1a60*/  SHF.L.U64.HI R15, R8, 0x6, RZ ;  /* 0x00000006080f7819 */ /* 0x000fe200000102ff */
[----:B------:R-:W-:Y:S01]  /*1a70*/  IMAD.SHL.U32 R18, R13, 0x8, RZ ;  /* 0x000000080d127824 */ /* 0x000fe200078e00ff */
[----:B------:R-:W-:-:S02]  /*1a80*/  LOP3.LUT R6, R16, 0x1, RZ, 0xc0, !PT ;  /* 0x0000000110067812 */ /* 0x000fc400078ec0ff */
[----:B------:R-:W-:Y:S02]  /*1a90*/  LOP3.LUT R7, R3, 0x1, RZ, 0xc0, !PT ;  /* 0x0000000103077812 */ /* 0x000fe400078ec0ff */
[----:B------:R-:W-:Y:S01]  /*1aa0*/  LOP3.LUT R8, R15, R12, R2, 0xfe, !PT ;  /* 0x0000000c0f087212 */ /* 0x000fe200078efe02 */
[----:B------:R-:W-:Y:S01]  /*1ab0*/  IMAD.SHL.U32 R2, R6, 0x4, RZ ;  /* 0x0000000406027824 */ /* 0x000fe200078e00ff */
[----:B------:R-:W-:Y:S01]  /*1ac0*/  LOP3.LUT R11, R18, R17, R11, 0xfe, !PT ;  /* 0x00000011120b7212 */ /* 0x000fe200078efe0b */
[----:B------:R-:W-:Y:S01]  /*1ad0*/  IMAD.SHL.U32 R3, R7, 0x2, RZ ;  /* 0x0000000207037824 */ /* 0x000fe200078e00ff */
[----:B------:R-:W-:Y:S02]  /*1ae0*/  SHF.L.U64.HI R9, R9, 0x5, RZ ;  /* 0x0000000509097819 */ /* 0x000fe400000102ff */
[----:B------:R-:W-:Y:S02]  /*1af0*/  SHF.L.U64.HI R14, R14, 0x4, RZ ;  /* 0x000000040e0e7819 */ /* 0x000fe400000102ff */
[----:B------:R-:W-:-:S02]  /*1b00*/  LOP3.LUT R3, R3, R2, R11, 0xfe, !PT ;  /* 0x0000000203037212 */ /* 0x000fc400078efe0b */
[----:B------:R-:W-:Y:S02]  /*1b10*/  LOP3.LUT R2, R14, R9, R8, 0xfe, !PT ;  /* 0x000000090e027212 */ /* 0x000fe400078efe08 */
[----:B------:R-:W-:Y:S02]  /*1b20*/  SHF.L.U64.HI R6, R6, 0x2, RZ ;  /* 0x0000000206067819 */ /* 0x000fe400000102ff */
[----:B------:R-:W-:Y:S02]  /*1b30*/  SHF.L.U64.HI R13, R13, 0x3, RZ ;  /* 0x000000030d0d7819 */ /* 0x000fe400000102ff */
[----:B------:R-:W-:Y:S02]  /*1b40*/  LOP3.LUT R3, R3, 0x1, R10, 0xf8, !PT ;  /* 0x0000000103037812 */ /* 0x000fe400078ef80a */
[----:B------:R-:W-:Y:S02]  /*1b50*/  LOP3.LUT R6, R6, R13, R2, 0xfe, !PT ;  /* 0x0000000d06067212 */ /* 0x000fe400078efe02 */
[----:B------:R-:W-:Y:S01]  /*1b60*/  SHF.L.U64.HI R7, R7, 0x1, RZ ;  /* 0x0000000107077819 */ /* 0x000fe200000102ff */
[----:B------:R-:W4:Y:S01]  /*1b70*/  LDCU.U8 UR30, c[0x3][0x245] ;  /* 0x00c048a0ff1e77ac */ /* 0x000f220008000000 */
[----:B------:R-:W-:Y:S01]  /*1b80*/  LOP3.LUT R2, R4, R3, RZ, 0x3c, !PT ;  /* 0x0000000304027212 */ /* 0x000fe200078e3cff */
[----:B0-----:R-:W-:-:S02]  /*1b90*/  UIADD3 UR24, UPT, UPT, -UR24, 0x40, URZ ;  /* 0x0000004018187890 */ /* 0x001fc4000fffe1ff */
[----:B-1----:R-:W-:Y:S01]  /*1ba0*/  UIADD3 UR25, UPT, UPT, -UR25, 0x40, URZ ;  /* 0x0000004019197890 */ /* 0x002fe2000fffe1ff */
[----:B------:R-:W-:Y:S01]  /*1bb0*/  LOP3.LUT R5, R5, R7, R6, 0x1e, !PT ;  /* 0x0000000705057212 */ /* 0x000fe200078e1e06 */
[----:B------:R-:W-:Y:S02]  /*1bc0*/  UIADD3 UR8, UPT, UPT, -UR8, 0x40, URZ ;  /* 0x0000004008087890 */ /* 0x000fe4000fffe1ff */
[----:B------:R-:W-:Y:S01]  /*1bd0*/  UIADD3 UR9, UPT, UPT, -UR9, 0x40, URZ ;  /* 0x0000004009097890 */ /* 0x000fe2000fffe1ff */
[C-C-:B------:R-:W-:Y:S01]  /*1be0*/  SHF.R.U64 R6, R2.reuse, UR24, R5.reuse ;  /* 0x0000001802067c19 */ /* 0x140fe20008001205 */
[----:B--2---:R-:W-:Y:S01]  /*1bf0*/  UIADD3 UR31, UPT, UPT, -UR31, 0x40, URZ ;  /* 0x000000401f1f7890 */ /* 0x004fe2000fffe1ff */
[C-C-:B------:R-:W-:Y:S02]  /*1c00*/  SHF.R.U64 R3, R2.reuse, UR25, R5.reuse ;  /* 0x0000001902037c19 */ /* 0x140fe40008001205 */
[----:B------:R-:W-:Y:S01]  /*1c10*/  SHF.R.U64 R8, R2, UR8, R5 ;  /* 0x0000000802087c19 */ /* 0x000fe20008001205 */
[----:B------:R-:W-:-:S02]  /*1c20*/  IMAD.SHL.U32 R6, R6, 0x40000000, RZ ;  /* 0x4000000006067824 */ /* 0x000fc400078e00ff */
[----:B------:R-:W-:Y:S01]  /*1c30*/  IMAD.SHL.U32 R9, R3, 0x20000000, RZ ;  /* 0x2000000003097824 */ /* 0x000fe200078e00ff */
[C-C-:B------:R-:W-:Y:S02]  /*1c40*/  SHF.R.U64 R3, R2.reuse, UR9, R5.reuse ;  /* 0x0000000902037c19 */ /* 0x140fe40008001205 */
[----:B------:R-:W-:Y:S01]  /*1c50*/  SHF.R.U64 R4, R2, UR31, R5 ;  /* 0x0000001f02047c19 */ /* 0x000fe20008001205 */
[----:B------:R-:W0:Y:S01]  /*1c60*/  LDCU.U8 UR33, c[0x3][0x24a] ;  /* 0x00c04940ff2177ac */ /* 0x000e220008000000 */
[----:B------:R-:W-:Y:S01]  /*1c70*/  IMAD.U32 R8, R8, -0x80000000, RZ ;  /* 0x8000000008087824 */ /* 0x000fe200078e00ff */
[----:B------:R-:W-:Y:S01]  /*1c80*/  LOP3.LUT R7, R6, 0x40000000, RZ, 0xe2, !PT ;  /* 0x4000000006077812 */ /* 0x000fe200078ee2ff */
[----:B------:R-:W-:Y:S01]  /*1c90*/  IMAD.SHL.U32 R3, R3, 0x8000000, RZ ;  /* 0x0800000003037824 */ /* 0x000fe200078e00ff */
[----:B---3--:R-:W-:Y:S01]  /*1ca0*/  UIADD3 UR32, UPT, UPT, -UR32, 0x40, URZ ;  /* 0x0000004020207890 */ /* 0x008fe2000fffe1ff */
[----:B------:R-:W-:Y:S01]  /*1cb0*/  LOP3.LUT R6, R9, 0x20000000, RZ, 0xe2, !PT ;  /* 0x2000000009067812 */ /* 0x000fe200078ee2ff */
[----:B----4-:R-:W-:Y:S01]  /*1cc0*/  UIADD3 UR30, UPT, UPT, -UR30, 0x40, URZ ;  /* 0x000000401e1e7890 */ /* 0x010fe2000fffe1ff */
[----:B------:R-:W-:-:S02]  /*1cd0*/  IMAD.SHL.U32 R4, R4, 0x10000000, RZ ;  /* 0x1000000004047824 */ /* 0x000fc400078e00ff */
[----:B------:R-:W-:Y:S01]  /*1ce0*/  LOP3.LUT R6, R6, R7, R8, 0xfe, !PT ;  /* 0x0000000706067212 */ /* 0x000fe200078efe08 */
[----:B------:R-:W-:Y:S01]  /*1cf0*/  UIADD3 UR10, UPT, UPT, -UR10, 0x40, URZ ;  /* 0x000000400a0a7890 */ /* 0x000fe2000fffe1ff */
[----:B------:R-:W-:Y:S01]  /*1d00*/  LOP3.LUT R8, R3, 0x8000000, RZ, 0xe2, !PT ;  /* 0x0800000003087812 */ /* 0x000fe200078ee2ff */
[----:B-----5:R-:W-:Y:S01]  /*1d10*/  UIADD3 UR35, UPT, UPT, -UR35, 0x40, URZ ;  /* 0x0000004023237890 */ /* 0x020fe2000fffe1ff */
[----:B------:R-:W-:Y:S02]  /*1d20*/  LOP3.LUT R7, R4, 0x10000000, RZ, 0xe2, !PT ;  /* 0x1000000004077812 */ /* 0x000fe400078ee2ff */
[C-C-:B------:R-:W-:Y:S02]  /*1d30*/  SHF.R.U64 R3, R2.reuse, UR32, R5.reuse ;  /* 0x0000002002037c19 */ /* 0x140fe40008001205 */
[--C-:B------:R-:W-:Y:S02]  /*1d40*/  SHF.R.U64 R4, R2, UR30, R5.reuse ;  /* 0x0000001e02047c19 */ /* 0x100fe40008001205 */
[----:B------:R-:W-:Y:S01]  /*1d50*/  LOP3.LUT R8, R8, R7, R6, 0xfe, !PT ;  /* 0x0000000708087212 */ /* 0x000fe200078efe06 */
[----:B------:R-:W-:Y:S01]  /*1d60*/  IMAD.SHL.U32 R6, R3, 0x2000000, RZ ;  /* 0x0200000003067824 */ /* 0x000fe200078e00ff */
[--C-:B------:R-:W-:Y:S01]  /*1d70*/  SHF.R.U64 R3, R2, UR10, R5.reuse ;  /* 0x0000000a02037c19 */ /* 0x100fe20008001205 */
[----:B------:R-:W-:Y:S01]  /*1d80*/  IMAD.SHL.U32 R7, R4, 0x4000000, RZ ;  /* 0x0400000004077824 */ /* 0x000fe200078e00ff */
[----:B------:R-:W-:Y:S01]  /*1d90*/  SHF.R.U64 R4, R2, UR35, R5 ;  /* 0x0000002302047c19 */ /* 0x000fe20008001205 */
[----:B------:R-:W1:Y:S01]  /*1da0*/  LDCU.U8 UR34, c[0x3][0x24e] ;  /* 0x00c049c0ff2277ac */ /* 0x000e620008000000 */
[----:B------:R-:W-:Y:S01]  /*1db0*/  LOP3.LUT R6, R6, 0x2000000, RZ, 0xe2, !PT ;  /* 0x0200000006067812 */ /* 0x000fe200078ee2ff */
[----:B------:R-:W-:Y:S01]  /*1dc0*/  IMAD.SHL.U32 R3, R3, 0x800000, RZ ;  /* 0x0080000003037824 */ /* 0x000fe200078e00ff */
[----:B------:R-:W-:Y:S01]  /*1dd0*/  LOP3.LUT R7, R7, 0x4000000, RZ, 0xe2, !PT ;  /* 0x0400000007077812 */ /* 0x000fe200078ee2ff */
[----:B------:R-:W2:Y:S01]  /*1de0*/  LDCU.U8 UR48, c[0x3][0x24d] ;  /* 0x00c049a0ff3077ac */ /* 0x000ea20008000000 */
[----:B------:R-:W-:Y:S01]  /*1df0*/  IMAD.SHL.U32 R4, R4, 0x1000000, RZ ;  /* 0x0100000004047824 */ /* 0x000fe200078e00ff */
[----:B0-----:R-:W-:-:S02]  /*1e00*/  UIADD3 UR33, UPT, UPT, -UR33, 0x40, URZ ;  /* 0x0000004021217890 */ /* 0x001fc4000fffe1ff */
[----:B------:R-:W-:Y:S01]  /*1e10*/  UIADD3 UR39, UPT, UPT, -UR39, 0x40, URZ ;  /* 0x0000004027277890 */ /* 0x000fe2000fffe1ff */
[----:B------:R-:W-:Y:S01]  /*1e20*/  LOP3.LUT R6, R6, R7, R8, 0xfe, !PT ;  /* 0x0000000706067212 */ /* 0x000fe200078efe08 */
[----:B------:R-:W0:Y:S01]  /*1e30*/  LDCU.U8 UR52, c[0x3][0x24f] ;  /* 0x00c049e0ff3477ac */ /* 0x000e220008000000 */
[----:B------:R-:W-:Y:S02]  /*1e40*/  LOP3.LUT R8, R3, 0x800000, RZ, 0xe2, !PT ;  /* 0x0080000003087812 */ /* 0x000fe400078ee2ff */
[----:B------:R-:W-:Y:S01]  /*1e50*/  LOP3.LUT R7, R4, 0x1000000, RZ, 0xe2, !PT ;  /* 0x0100000004077812 */ /* 0x000fe200078ee2ff */
[----:B------:R-:W-:Y:S01]  /*1e60*/  UIADD3 UR11, UPT, UPT, -UR11, 0x40, URZ ;  /* 0x000000400b0b7890 */ /* 0x000fe2000fffe1ff */
[C-C-:B------:R-:W-:Y:S01]  /*1e70*/  SHF.R.U64 R3, R2.reuse, UR33, R5.reuse ;  /* 0x0000002102037c19 */ /* 0x140fe20008001205 */
[----:B------:R-:W-:Y:S01]  /*1e80*/  UIADD3 UR46, UPT, UPT, -UR46, 0x40, URZ ;  /* 0x000000402e2e7890 */ /* 0x000fe2000fffe1ff */
[--C-:B------:R-:W-:Y:S02]  /*1e90*/  SHF.R.U64 R4, R2, UR39, R5.reuse ;  /* 0x0000002702047c19 */ /* 0x100fe40008001205 */
[----:B------:R-:W-:Y:S01]  /*1ea0*/  LOP3.LUT R8, R8, R7, R6, 0xfe, !PT ;  /* 0x0000000708087212 */ /* 0x000fe200078efe06 */
[----:B------:R-:W-:Y:S01]  /*1eb0*/  IMAD.SHL.U32 R6, R3, 0x200000, RZ ;  /* 0x0020000003067824 */ /* 0x000fe200078e00ff */
[--C-:B------:R-:W-:Y:S01]  /*1ec0*/  SHF.R.U64 R3, R2, UR11, R5.reuse ;  /* 0x0000000b02037c19 */ /* 0x100fe20008001205 */
[----:B------:R-:W-:Y:S01]  /*1ed0*/  IMAD.SHL.U32 R7, R4, 0x400000, RZ ;  /* 0x0040000004077824 */ /* 0x000fe200078e00ff */
[----:B------:R-:W-:Y:S01]  /*1ee0*/  SHF.R.U64 R4, R2, UR46, R5 ;  /* 0x0000002e02047c19 */ /* 0x000fe20008001205 */
[----:B------:R-:W3:Y:S01]  /*1ef0*/  LDCU.U8 UR53, c[0x3][0x252] ;  /* 0x00c04a40ff3577ac */ /* 0x000ee20008000000 */
[----:B------:R-:W-:Y:S01]  /*1f00*/  LOP3.LUT R6, R6, 0x200000, RZ, 0xe2, !PT ;  /* 0x0020000006067812 */ /* 0x000fe200078ee2ff */
[----:B------:R-:W-:Y:S01]  /*1f10*/  IMAD.SHL.U32 R3, R3, 0x80000, RZ ;  /* 0x0008000003037824 */ /* 0x000fe200078e00ff */
[----:B------:R-:W-:Y:S01]  /*1f20*/  LOP3.LUT R7, R7, 0x400000, RZ, 0xe2, !PT ;  /* 0x0040000007077812 */ /* 0x000fe200078ee2ff */
[----:B------:R-:W4:Y:S01]  /*1f30*/  LDCU.U8 UR57, c[0x3][0x251] ;  /* 0x00c04a20ff3977ac */ /* 0x000f220008000000 */
[----:B------:R-:W-:Y:S01]  /*1f40*/  IMAD.SHL.U32 R4, R4, 0x100000, RZ ;  /* 0x0010000004047824 */ /* 0x000fe200078e00ff */
[----:B-1----:R-:W-:-:S02]  /*1f50*/  UIADD3 UR34, UPT, UPT, -UR34, 0x40, URZ ;  /* 0x0000004022227890 */ /* 0x002fc4000fffe1ff */
[----:B--2---:R-:W-:Y:S01]  /*1f60*/  UIADD3 UR48, UPT, UPT, -UR48, 0x40, URZ ;  /* 0x0000004030307890 */ /* 0x004fe2000fffe1ff */
[----:B------:R-:W-:Y:S01]  /*1f70*/  LOP3.LUT R6, R6, R7, R8, 0xfe, !PT ;  /* 0x0000000706067212 */ /* 0x000fe200078efe08 */
[----:B------:R-:W1:Y:S01]  /*1f80*/  LDCU.U8 UR56, c[0x3][0x253] ;  /* 0x00c04a60ff3877ac */ /* 0x000e620008000000 */
[----:B------:R-:W-:Y:S02]  /*1f90*/  LOP3.LUT R8, R3, 0x80000, RZ, 0xe2, !PT ;  /* 0x0008000003087812 */ /* 0x000fe400078ee2ff */
[----:B------:R-:W-:Y:S01]  /*1fa0*/  LOP3.LUT R7, R4, 0x100000, RZ, 0xe2, !PT ;  /* 0x0010000004077812 */ /* 0x000fe200078ee2ff */
[----:B0-----:R-:W-:Y:S01]  /*1fb0*/  UIADD3 UR52, UPT, UPT, -UR52, 0x40, URZ ;  /* 0x0000004034347890 */ /* 0x001fe2000fffe1ff */
[C-C-:B------:R-:W-:Y:S02]  /*1fc0*/  SHF.R.U64 R3, R2.reuse, UR34, R5.reuse ;  /* 0x0000002202037c19 */ /* 0x140fe40008001205 */
[--C-:B------:R-:W-:Y:S02]  /*1fd0*/  SHF.R.U64 R4, R2, UR48, R5.reuse ;  /* 0x0000003002047c19 */ /* 0x100fe40008001205 */
[----:B------:R-:W-:Y:S01]  /*1fe0*/  LOP3.LUT R8, R8, R7, R6, 0xfe, !PT ;  /* 0x0000000708087212 */ /* 0x000fe200078efe06 */
[----:B------:R-:W-:Y:S01]  /*1ff0*/  IMAD.SHL.U32 R6, R3, 0x20000, RZ ;  /* 0x0002000003067824 */ /* 0x000fe200078e00ff */
[--C-:B------:R-:W-:Y:S01]  /*2000*/  SHF.R.U64 R3, R2, UR16, R5.reuse ;  /* 0x0000001002037c19 */ /* 0x100fe20008001205 */
[----:B------:R-:W-:Y:S01]  /*2010*/  IMAD.SHL.U32 R7, R4, 0x40000, RZ ;  /* 0x0004000004077824 */ /* 0x000fe200078e00ff */
[----:B------:R-:W-:Y:S01]  /*2020*/  SHF.R.U64 R4, R2, UR52, R5 ;  /* 0x0000003402047c19 */ /* 0x000fe20008001205 */
[----:B---3--:R-:W-:Y:S01]  /*2030*/  UIADD3 UR53, UPT, UPT, -UR53, 0x40, URZ ;  /* 0x0000004035357890 */ /* 0x008fe2000fffe1ff */
[----:B------:R-:W-:Y:S01]  /*2040*/  LOP3.LUT R6, R6, 0x20000, RZ, 0xe2, !PT ;  /* 0x0002000006067812 */ /* 0x000fe200078ee2ff */
[----:B------:R-:W-:Y:S01]  /*2050*/  IMAD.SHL.U32 R3, R3, 0x8000, RZ ;  /* 0x0000800003037824 */ /* 0x000fe200078e00ff */
[----:B------:R-:W-:Y:S01]  /*2060*/  LOP3.LUT R7, R7, 0x40000, RZ, 0xe2, !PT ;  /* 0x0004000007077812 */ /* 0x000fe200078ee2ff */
[----:B----4-:R-:W-:Y:S01]  /*2070*/  UIADD3 UR57, UPT, UPT, -UR57, 0x40, URZ ;  /* 0x0000004039397890 */ /* 0x010fe2000fffe1ff */
[----:B------:R-:W-:Y:S01]  /*2080*/  IMAD.U32 R4, R4, 0x10000, RZ ;  /* 0x0001000004047824 */ /* 0x000fe200078e00ff */
[----:B------:R-:W0:Y:S01]  /*2090*/  LDCU.U8 UR29, c[0x3][0x255] ;  /* 0x00c04aa0ff1d77ac */ /* 0x000e220008000000 */
[----:B------:R-:W-:-:S02]  /*20a0*/  LOP3.LUT R6, R6, R7, R8, 0xfe, !PT ;  /* 0x0000000706067212 */ /* 0x000fc400078efe08 */
[----:B------:R-:W-:Y:S01]  /*20b0*/  LOP3.LUT R8, R3, 0x8000, RZ, 0xe2, !PT ;  /* 0x0000800003087812 */ /* 0x000fe200078ee2ff */
[----:B------:R-:W2:Y:S01]  /*20c0*/  LDCU.U8 UR49, c[0x3][0x256] ;  /* 0x00c04ac0ff3177ac */ /* 0x000ea20008000000 */
[----:B------:R-:W-:Y:S01]  /*20d0*/  LOP3.LUT R7, R4, 0x10000, RZ, 0xe2, !PT ;  /* 0x0001000004077812 */ /* 0x000fe200078ee2ff */
[----:B------:R-:W3:Y:S01]  /*20e0*/  LDCU.U8 UR60, c[0x3][0x261] ;  /* 0x00c04c20ff3c77ac */ /* 0x000ee20008000000 */
[C-C-:B------:R-:W-:Y:S01]  /*20f0*/  SHF.R.U64 R3, R2.reuse, UR53, R5.reuse ;  /* 0x0000003502037c19 */ /* 0x140fe20008001205 */
[----:B------:R-:W4:Y:S01]  /*2100*/  LDCU.U8 UR59, c[0x3][0x262] ;  /* 0x00c04c40ff3b77ac */ /* 0x000f220008000000 */
[--C-:B------:R-:W-:Y:S01]  /*2110*/  SHF.R.U64 R4, R2, UR57, R5.reuse ;  /* 0x0000003902047c19 */ /* 0x100fe20008001205 */
[----:B-1----:R-:W-:Y:S01]  /*2120*/  UIADD3 UR56, UPT, UPT, -UR56, 0x40, URZ ;  /* 0x0000004038387890 */ /* 0x002fe2000fffe1ff */
[----:B------:R-:W-:Y:S01]  /*2130*/  LOP3.LUT R8, R8, R7, R6, 0xfe, !PT ;  /* 0x0000000708087212 */ /* 0x000fe200078efe06 */
[----:B------:R-:W-:Y:S01]  /*2140*/  IMAD.SHL.U32 R6, R3, 0x2000, RZ ;  /* 0x0000200003067824 */ /* 0x000fe200078e00ff */
[----:B------:R-:W-:Y:S01]  /*2150*/  SHF.R.U64 R3, R2, UR17, R5 ;  /* 0x0000001102037c19 */ /* 0x000fe20008001205 */
[----:B------:R-:W-:-:S02]  /*2160*/  IMAD.SHL.U32 R7, R4, 0x4000, RZ ;  /* 0x0000400004077824 */ /* 0x000fc400078e00ff */
[----:B------:R-:W-:Y:S02]  /*2170*/  SHF.R.U64 R4, R2, UR56, R5 ;  /* 0x0000003802047c19 */ /* 0x000fe40008001205 */
[----:B------:R-:W-:Y:S01]  /*2180*/  IMAD.SHL.U32 R9, R3, 0x800, RZ ;  /* 0x0000080003097824 */ /* 0x000fe200078e00ff */
[----:B------:R-:W-:Y:S01]  /*2190*/  LOP3.LUT R7, R7, 0x4000, RZ, 0xe2, !PT ;  /* 0x0000400007077812 */ /* 0x000fe200078ee2ff */
[----:B------:R-:W1:Y:S01]  /*21a0*/  LDCU.U8 UR55, c[0x3][0x257] ;  /* 0x00c04ae0ff3777ac */ /* 0x000e620008000000 */
[----:B------:R-:W-:Y:S01]  /*21b0*/  LOP3.LUT R6, R6, 0x2000, RZ, 0xe2, !PT ;  /* 0x0000200006067812 */ /* 0x000fe200078ee2ff */
[----:B------:R-:W-:Y:S01]  /*21c0*/  IMAD.SHL.U32 R3, R4, 0x1000, RZ ;  /* 0x0000100004037824 */ /* 0x000fe200078e00ff */
[----:B------:R-:W5:Y:S02]  /*21d0*/  LDCU.U8 UR51, c[0x3][0x263] ;  /* 0x00c04c60ff3377ac */ /* 0x000f640008000000 */
[----:B------:R-:W-:Y:S02]  /*21e0*/  LOP3.LUT R4, R6, R7, R8, 0xfe, !PT ;  /* 0x0000000706047212 */ /* 0x000fe400078efe08 */
[----:B------:R-:W-:Y:S01]  /*21f0*/  LOP3.LUT R8, R9, 0x800, RZ, 0xe2, !PT ;  /* 0x0000080009087812 */ /* 0x000fe200078ee2ff */
[----:B0-----:R-:W-:Y:S01]  /*2200*/  UIADD3 UR29, UPT, UPT, -UR29, 0x40, URZ ;  /* 0x000000401d1d7890 */ /* 0x001fe2000fffe1ff */
[----:B------:R-:W-:Y:S01]  /*2210*/  LOP3.LUT R3, R3, 0x1000, RZ, 0xe2, !PT ;  /* 0x0000100003037812 */ /* 0x000fe200078ee2ff */
[----:B--2---:R-:W-:-:S02]  /*2220*/  UIADD3 UR49, UPT, UPT, -UR49, 0x40, URZ ;  /* 0x0000004031317890 */ /* 0x004fc4000fffe1ff */
[----:B---3--:R-:W-:Y:S02]  /*2230*/  UIADD3 UR60, UPT, UPT, -UR60, 0x40, URZ ;  /* 0x000000403c3c7890 */ /* 0x008fe4000fffe1ff */
[----:B----4-:R-:W-:Y:S02]  /*2240*/  UIADD3 UR59, UPT, UPT, -UR59, 0x40, URZ ;  /* 0x000000403b3b7890 */ /* 0x010fe4000fffe1ff */
[----:B------:R-:W-:Y:S01]  /*2250*/  UIADD3 UR12, UPT, UPT, -UR12, 0x40, URZ ;  /* 0x000000400c0c7890 */ /* 0x000fe2000fffe1ff */
[----:B------:R-:W-:Y:S02]  /*2260*/  LOP3.LUT R8, R8, R3, R4, 0xfe, !PT ;  /* 0x0000000308087212 */ /* 0x000fe400078efe04 */
[C-C-:B------:R-:W-:Y:S02]  /*2270*/  SHF.R.U64 R4, R2.reuse, UR29, R5.reuse ;  /* 0x0000001d02047c19 */ /* 0x140fe40008001205 */
[C-C-:B------:R-:W-:Y:S02]  /*2280*/  SHF.R.U64 R3, R2.reuse, UR49, R5.reuse ;  /* 0x0000003102037c19 */ /* 0x140fe40008001205 */
[----:B------:R-:W-:-:S02]  /*2290*/  SHF.R.U64 R9, R2, UR12, R5 ;  /* 0x0000000c02097c19 */ /* 0x000fc40008001205 */
[C-C-:B------:R-:W-:Y:S02]  /*22a0*/  SHF.R.U64 R7, R2.reuse, UR60, R5.reuse ;  /* 0x0000003c02077c19 */ /* 0x140fe40008001205 */
[----:B------:R-:W-:Y:S01]  /*22b0*/  SHF.R.U64 R11, R2, UR59, R5 ;  /* 0x0000003b020b7c19 */ /* 0x000fe20008001205 */
[----:B------:R-:W-:Y:S01]  /*22c0*/  IMAD.SHL.U32 R13, R4, 0x400, RZ ;  /* 0x00000400040d7824 */ /* 0x000fe200078e00ff */
[----:B------:R-:W-:Y:S01]  /*22d0*/  LOP3.LUT R9, R9, 0x1, RZ, 0xc0, !PT ;  /* 0x0000000109097812 */ /* 0x000fe200078ec0ff */
[----:B------:R-:W-:Y:S01]  /*22e0*/  IMAD.SHL.U32 R10, R3, 0x200, RZ ;  /* 0x00000200030a7824 */ /* 0x000fe200078e00ff */
[----:B------:R-:W-:Y:S02]  /*22f0*/  LOP3.LUT R7, R7, 0x1, RZ, 0xc0, !PT ;  /* 0x0000000107077812 */ /* 0x000fe400078ec0ff */
[----:B------:R-:W-:Y:S01]  /*2300*/  LOP3.LUT R11, R11, 0x1, RZ, 0xc0, !PT ;  /* 0x000000010b0b7812 */ /* 0x000fe200078ec0ff */
[----:B------:R-:W0:Y:S01]  /*2310*/  LDCU.U8 UR54, c[0x3][0x259] ;  /* 0x00c04b20ff3677ac */ /* 0x000e220008000000 */
[----:B------:R-:W-:Y:S01]  /*2320*/  IMAD.U32 R6, R9, -0x80000000, RZ ;  /* 0x8000000009067824 */ /* 0x000fe200078e00ff */
[----:B------:R-:W2:Y:S01]  /*2330*/  LDCU.U8 UR20, c[0x3][0x25a] ;  /* 0x00c04b40ff1477ac */ /* 0x000ea20008000000 */
[----:B------:R-:W-:Y:S01]  /*2340*/  IMAD.SHL.U32 R3, R7, 0x40000000, RZ ;  /* 0x4000000007037824 */ /* 0x000fe200078e00ff */
[----:B------:R-:W3:Y:S01]  /*2350*/  LDCU.U8 UR21, c[0x3][0x265] ;  /* 0x00c04ca0ff1577ac */ /* 0x000ee20008000000 */
[----:B------:R-:W-:Y:S01]  /*2360*/  IMAD.SHL.U32 R4, R11, 0x20000000, RZ ;  /* 0x200000000b047824 */ /* 0x000fe200078e00ff */
[----:B------:R-:W4:Y:S01]  /*2370*/  LDCU.U8 UR61, c[0x3][0x266] ;  /* 0x00c04cc0ff3d77ac */ /* 0x000f220008000000 */
[----:B------:R-:W-:-:S02]  /*2380*/  LOP3.LUT R13, R13, 0x400, RZ, 0xe2, !PT ;  /* 0x000004000d0d7812 */ /* 0x000fc400078ee2ff */
[----:B------:R-:W-:Y:S01]  /*2390*/  LOP3.LUT R10, R10, 0x200, RZ, 0xe2, !PT ;  /* 0x000002000a0a7812 */ /* 0x000fe200078ee2ff */
[----:B-1----:R-:W-:Y:S02]  /*23a0*/  UIADD3 UR55, UPT, UPT, -UR55, 0x40, URZ ;  /* 0x0000004037377890 */ /* 0x002fe4000fffe1ff */
[----:B-----5:R-:W-:Y:S02]  /*23b0*/  UIADD3 UR51, UPT, UPT, -UR51, 0x40, URZ ;  /* 0x0000004033337890 */ /* 0x020fe4000fffe1ff */
[----:B------:R-:W-:Y:S01]  /*23c0*/  UIADD3 UR13, UPT, UPT, -UR13, 0x40, URZ ;  /* 0x000000400d0d7890 */ /* 0x000fe2000fffe1ff */
[----:B------:R-:W-:Y:S02]  /*23d0*/  LOP3.LUT R4, R4, R3, R6, 0xfe, !PT ;  /* 0x0000000304047212 */ /* 0x000fe400078efe06 */
[----:B------:R-:W-:Y:S02]  /*23e0*/  LOP3.LUT R10, R10, R13, R8, 0xfe, !PT ;  /* 0x0000000d0a0a7212 */ /* 0x000fe400078efe08 */
[----:B------:R-:W-:-:S02]  /*23f0*/  SHF.R.U64 R6, R2, UR18, R5 ;  /* 0x0000001202067c19 */ /* 0x000fc40008001205 */
[C-C-:B------:R-:W-:Y:S02]  /*2400*/  SHF.R.U64 R8, R2.reuse, UR55, R5.reuse ;  /* 0x0000003702087c19 */ /* 0x140fe40008001205 */
[C-C-:B------:R-:W-:Y:S02]  /*2410*/  SHF.R.U64 R3, R2.reuse, UR51, R5.reuse ;  /* 0x0000003302037c19 */ /* 0x140fe40008001205 */
[----:B------:R-:W-:Y:S01]  /*2420*/  SHF.R.U64 R15, R2, UR13, R5 ;  /* 0x0000000d020f7c19 */ /* 0x000fe20008001205 */
[----:B------:R-:W-:Y:S01]  /*2430*/  IMAD.SHL.U32 R6, R6, 0x80, RZ ;  /* 0x0000008006067824 */ /* 0x000fe200078e00ff */
[----:B------:R-:W-:Y:S01]  /*2440*/  LOP3.LUT R3, R3, 0x1, RZ, 0xc0, !PT ;  /* 0x0000000103037812 */ /* 0x000fe200078ec0ff */
[----:B------:R-:W-:Y:S01]  /*2450*/  IMAD.SHL.U32 R17, R8, 0x100, RZ ;  /* 0x0000010008117824 */ /* 0x000fe200078e00ff */
[----:B------:R-:W-:Y:S01]  /*2460*/  LOP3.LUT R15, R15, 0x1, RZ, 0xc0, !PT ;  /* 0x000000010f0f7812 */ /* 0x000fe200078ec0ff */
[----:B------:R-:W1:Y:S01]  /*2470*/  LDCU.U8 UR58, c[0x3][0x25b] ;  /* 0x00c04b60ff3a77ac */ /* 0x000e620008000000 */
[----:B------:R-:W-:Y:S01]  /*2480*/  LOP3.LUT R12, R6, 0x80, RZ, 0xe2, !PT ;  /* 0x00000080060c7812 */ /* 0x000fe200078ee2ff */
[----:B------:R-:W5:Y:S01]  /*2490*/  LDCU.U8 UR47, c[0x3][0x267] ;  /* 0x00c04ce0ff2f77ac */ /* 0x000f620008000000 */
[----:B------:R-:W-:Y:S01]  /*24a0*/  IMAD.SHL.U32 R13, R3, 0x10000000, RZ ;  /* 0x10000000030d7824 */ /* 0x000fe200078e00ff */
[----:B------:R-:W-:Y:S01]  /*24b0*/  LOP3.LUT R17, R17, 0x100, RZ, 0xe2, !PT ;  /* 0x0000010011117812 */ /* 0x000fe200078ee2ff */
[----:B------:R-:W-:Y:S01]  /*24c0*/  IMAD.SHL.U32 R8, R15, 0x8000000, RZ ;  /* 0x080000000f087824 */ /* 0x000fe200078e00ff */
[----:B0-----:R-:W-:-:S02]  /*24d0*/  UIADD3 UR54, UPT, UPT, -UR54, 0x40, URZ ;  /* 0x0000004036367890 */ /* 0x001fc4000fffe1ff */
[----:B--2---:R-:W-:Y:S02]  /*24e0*/  UIADD3 UR20, UPT, UPT, -UR20, 0x40, URZ ;  /* 0x0000004014147890 */ /* 0x004fe4000fffe1ff */
[----:B---3--:R-:W-:Y:S02]  /*24f0*/  UIADD3 UR21, UPT, UPT, -UR21, 0x40, URZ ;  /* 0x0000004015157890 */ /* 0x008fe4000fffe1ff */
[----:B----4-:R-:W-:Y:S01]  /*2500*/  UIADD3 UR61, UPT, UPT, -UR61, 0x40, URZ ;  /* 0x000000403d3d7890 */ /* 0x010fe2000fffe1ff */
[----:B------:R-:W-:Y:S02]  /*2510*/  LOP3.LUT R12, R12, R17, R10, 0xfe, !PT ;  /* 0x000000110c0c7212 */ /* 0x000fe400078efe0a */
[----:B------:R-:W-:Y:S02]  /*2520*/  LOP3.LUT R8, R8, R13, R4, 0xfe, !PT ;  /* 0x0000000d08087212 */ /* 0x000fe400078efe04 */
[C-C-:B------:R-:W-:Y:S02]  /*2530*/  SHF.R.U64 R10, R2.reuse, UR54, R5.reuse ;  /* 0x00000036020a7c19 */ /* 0x140fe40008001205 */
[----:B------:R-:W-:-:S02]  /*2540*/  SHF.R.U64 R6, R2, UR20, R5 ;  /* 0x0000001402067c19 */ /* 0x000fc40008001205 */
[C-C-:B------:R-:W-:Y:S02]  /*2550*/  SHF.R.U64 R16, R2.reuse, UR21, R5.reuse ;  /* 0x0000001502107c19 */ /* 0x140fe40008001205 */
[----:B------:R-:W-:Y:S01]  /*2560*/  SHF.R.U64 R4, R2, UR61, R5 ;  /* 0x0000003d02047c19 */ /* 0x000fe20008001205 */
[----:B------:R-:W-:Y:S01]  /*2570*/  IMAD.SHL.U32 R10, R10, 0x40, RZ ;  /* 0x000000400a0a7824 */ /* 0x000fe200078e00ff */
[----:B------:R-:W-:Y:S01]  /*2580*/  LOP3.LUT R16, R16, 0x1, RZ, 0xc0, !PT ;  /* 0x0000000110107812 */ /* 0x000fe200078ec0ff */
[----:B------:R-:W-:Y:S01]  /*2590*/  IMAD.SHL.U32 R18, R6, 0x20, RZ ;  /* 0x0000002006127824 */ /* 0x000fe200078e00ff */
[----:B------:R-:W-:Y:S01]  /*25a0*/  LOP3.LUT R4, R4, 0x1, RZ, 0xc0, !PT ;  /* 0x0000000104047812 */ /* 0x000fe200078ec0ff */
[----:B------:R-:W0:Y:S01]  /*25b0*/  LDCU.U8 UR45, c[0x3][0x25d] ;  /* 0x00c04ba0ff2d77ac */ /* 0x000e220008000000 */
[----:B------:R-:W-:Y:S01]  /*25c0*/  LOP3.LUT R17, R10, 0x40, RZ, 0xe2, !PT ;  /* 0x000000400a117812 */ /* 0x000fe200078ee2ff */
[----:B------:R-:W2:Y:S01]  /*25d0*/  LDCU.U8 UR50, c[0x3][0x25e] ;  /* 0x00c04bc0ff3277ac */ /* 0x000ea20008000000 */
[----:B------:R-:W-:Y:S01]  /*25e0*/  IMAD.SHL.U32 R13, R16, 0x4000000, RZ ;  /* 0x04000000100d7824 */ /* 0x000fe200078e00ff */
[----:B------:R-:W3:Y:S01]  /*25f0*/  LDCU.U8 UR38, c[0x3][0x269] ;  /* 0x00c04d20ff2677ac */ /* 0x000ee20008000000 */
[----:B------:R-:W-:Y:S01]  /*2600*/  IMAD.SHL.U32 R6, R4, 0x2000000, RZ ;  /* 0x0200000004067824 */ /* 0x000fe200078e00ff */
[----:B------:R-:W4:Y:S01]  /*2610*/  LDCU.U8 UR22, c[0x3][0x26a] ;  /* 0x00c04d40ff1677ac */ /* 0x000f220008000000 */
[----:B------:R-:W-:Y:S01]  /*2620*/  LOP3.LUT R18, R18, 0x20, RZ, 0xe2, !PT ;  /* 0x0000002012127812 */ /* 0x000fe200078ee2ff */
[----:B-1----:R-:W-:-:S02]  /*2630*/  UIADD3 UR58, UPT, UPT, -UR58, 0x40, URZ ;  /* 0x000000403a3a7890 */ /* 0x002fc4000fffe1ff */
[----:B-----5:R-:W-:Y:S02]  /*2640*/  UIADD3 UR47, UPT, UPT, -UR47, 0x40, URZ ;  /* 0x000000402f2f7890 */ /* 0x020fe4000fffe1ff */
[----:B------:R-:W-:Y:S01]  /*2650*/  UIADD3 UR14, UPT, UPT, -UR14, 0x40, URZ ;  /* 0x000000400e0e7890 */ /* 0x000fe2000fffe1ff */
[----:B------:R-:W-:Y:S02]  /*2660*/  LOP3.LUT R18, R18, R17, R12, 0xfe, !PT ;  /* 0x0000001112127212 */ /* 0x000fe400078efe0c */
[----:B------:R-:W-:Y:S02]  /*2670*/  LOP3.LUT R6, R6, R13, R8, 0xfe, !PT ;  /* 0x0000000d06067212 */ /* 0x000fe400078efe08 */
[C-C-:B------:R-:W-:Y:S02]  /*2680*/  SHF.R.U64 R10, R2.reuse, UR19, R5.reuse ;  /* 0x00000013020a7c19 */ /* 0x140fe40008001205 */
[C-C-:B------:R-:W-:Y:S02]  /*2690*/  SHF.R.U64 R12, R2.reuse, UR58, R5.reuse ;  /* 0x0000003a020c7c19 */ /* 0x140fe40008001205 */
[----:B------:R-:W-:-:S02]  /*26a0*/  SHF.R.U64 R8, R2, UR47, R5 ;  /* 0x0000002f02087c19 */ /* 0x000fc40008001205 */
        /* <DEDUP_REMOVED lines=15> */
[----:B------:R-:W-:Y:S01]  /*27a0*/  LOP3.LUT R20, R20, R17, R18, 0xfe, !PT ;  /* 0x0000001114147212 */ /* 0x000fe200078efe12 */
[----:B------:R-:W0:Y:S01]  /*27b0*/  LDCU.U8 UR27, c[0x3][0x26d] ;  /* 0x00c04da0ff1b77ac */ /* 0x000e220008000000 */
[----:B------:R-:W-:Y:S02]  /*27c0*/  LOP3.LUT R12, R12, R13, R6, 0xfe, !PT ;  /* 0x0000000d0c0c7212 */ /* 0x000fe400078efe06 */
[C-C-:B------:R-:W-:Y:S01]  /*27d0*/  SHF.R.U64 R17, R2.reuse, UR45, R5.reuse ;  /* 0x0000002d02117c19 */ /* 0x140fe20008001205 */
[----:B------:R-:W2:Y:S01]  /*27e0*/  LDCU.U8 UR28, c[0x3][0x26e] ;  /* 0x00c04dc0ff1c77ac */ /* 0x000ea20008000000 */
[----:B------:R-:W-:-:S02]  /*27f0*/  SHF.R.U64 R13, R2, UR38, R5 ;  /* 0x00000026020d7c19 */ /* 0x000fc40008001205 */
[C-C-:B------:R-:W-:Y:S02]  /*2800*/  SHF.R.U64 R10, R2.reuse, UR22, R5.reuse ;  /* 0x00000016020a7c19 */ /* 0x140fe40008001205 */
[----:B------:R-:W-:Y:S01]  /*2810*/  SHF.R.U64 R6, R2, UR50, R5 ;  /* 0x0000003202067c19 */ /* 0x000fe20008001205 */
[----:B------:R-:W-:Y:S01]  /*2820*/  IMAD.SHL.U32 R17, R17, 0x4, RZ ;  /* 0x0000000411117824 */ /* 0x000fe200078e00ff */
[----:B------:R-:W-:Y:S02]  /*2830*/  LOP3.LUT R13, R13, 0x1, RZ, 0xc0, !PT ;  /* 0x000000010d0d7812 */ /* 0x000fe400078ec0ff */
[----:B------:R-:W-:Y:S01]  /*2840*/  LOP3.LUT R10, R10, 0x1, RZ, 0xc0, !PT ;  /* 0x000000010a0a7812 */ /* 0x000fe200078ec0ff */
[----:B------:R-:W-:Y:S01]  /*2850*/  IMAD.SHL.U32 R21, R6, 0x2, RZ ;  /* 0x0000000206157824 */ /* 0x000fe200078e00ff */
[----:B------:R-:W3:Y:S01]  /*2860*/  LDCU.U8 UR62, c[0x3][0x26f] ;  /* 0x00c04de0ff3e77ac */ /* 0x000ee20008000000 */
[----:B------:R-:W-:Y:S01]  /*2870*/  LOP3.LUT R18, R17, 0x4, RZ, 0xe2, !PT ;  /* 0x0000000411127812 */ /* 0x000fe200078ee2ff */
[----:B------:R-:W-:Y:S01]  /*2880*/  IMAD.SHL.U32 R6, R13, 0x400000, RZ ;  /* 0x004000000d067824 */ /* 0x000fe200078e00ff */
[----:B-1----:R-:W-:Y:S01]  /*2890*/  UIADD3 UR44, UPT, UPT, -UR44, 0x40, URZ ;  /* 0x000000402c2c7890 */ /* 0x002fe2000fffe1ff */
[----:B------:R-:W-:Y:S01]  /*28a0*/  IMAD.SHL.U32 R19, R10, 0x200000, RZ ;  /* 0x002000000a137824 */ /* 0x000fe200078e00ff */
[----:B-----5:R-:W-:Y:S01]  /*28b0*/  UIADD3 UR42, UPT, UPT, -UR42, 0x40, URZ ;  /* 0x000000402a2a7890 */ /* 0x020fe2000fffe1ff */
[----:B------:R-:W-:Y:S01]  /*28c0*/  LOP3.LUT R17, R21, 0x2, RZ, 0xe2, !PT ;  /* 0x0000000215117812 */ /* 0x000fe200078ee2ff */
[----:B------:R-:W-:-:S02]  /*28d0*/  UIADD3 UR15, UPT, UPT, -UR15, 0x40, URZ ;  /* 0x000000400f0f7890 */ /* 0x000fc4000fffe1ff */
[----:B------:R-:W-:Y:S02]  /*28e0*/  LOP3.LUT R19, R19, R6, R12, 0xfe, !PT ;  /* 0x0000000613137212 */ /* 0x000fe400078efe0c */
[----:B------:R-:W-:Y:S02]  /*28f0*/  LOP3.LUT R17, R17, R18, R20, 0xfe, !PT ;  /* 0x0000001211117212 */ /* 0x000fe400078efe14 */
[C-C-:B------:R-:W-:Y:S02]  /*2900*/  SHF.R.U64 R12, R2.reuse, UR42, R5.reuse ;  /* 0x0000002a020c7c19 */ /* 0x140fe40008001205 */
[C-C-:B------:R-:W-:Y:S02]  /*2910*/  SHF.R.U64 R6, R2.reuse, UR15, R5.reuse ;  /* 0x0000000f02067c19 */ /* 0x140fe40008001205 */
[----:B------:R-:W-:Y:S01]  /*2920*/  SHF.R.U64 R20, R2, UR44, R5 ;  /* 0x0000002c02147c19 */ /* 0x000fe20008001205 */
[----:B0-----:R-:W-:Y:S01]  /*2930*/  UIADD3 UR27, UPT, UPT, -UR27, 0x40, URZ ;  /* 0x000000401b1b7890 */ /* 0x001fe2000fffe1ff */
[----:B------:R-:W-:Y:S01]  /*2940*/  LOP3.LUT R12, R12, 0x1, RZ, 0xc0, !PT ;  /* 0x000000010c0c7812 */ /* 0x000fe200078ec0ff */
[----:B--2---:R-:W-:Y:S01]  /*2950*/  UIADD3 UR28, UPT, UPT, -UR28, 0x40, URZ ;  /* 0x000000401c1c7890 */ /* 0x004fe2000fffe1ff */
[----:B------:R-:W-:-:S02]  /*2960*/  LOP3.LUT R6, R6, 0x1, RZ, 0xc0, !PT ;  /* 0x0000000106067812 */ /* 0x000fc400078ec0ff */
[----:B------:R-:W-:Y:S02]  /*2970*/  LOP3.LUT R20, R17, 0x1, R20, 0xf8, !PT ;  /* 0x0000000111147812 */ /* 0x000fe400078ef814 */
[----:B------:R-:W-:Y:S02]  /*2980*/  SHF.L.U64.HI R9, R9, 0x1f, RZ ;  /* 0x0000001f09097819 */ /* 0x000fe400000102ff */
[----:B------:R-:W-:Y:S01]  /*2990*/  SHF.L.U64.HI R24, R7, 0x1e, RZ ;  /* 0x0000001e07187819 */ /* 0x000fe200000102ff */
[----:B------:R-:W0:Y:S01]  /*29a0*/  LDCU.U8 UR23, c[0x3][0x271] ;  /* 0x00c04e20ff1777ac */ /* 0x000e220008000000 */
[----:B------:R-:W-:Y:S01]  /*29b0*/  IMAD.SHL.U32 R18, R12, 0x100000, RZ ;  /* 0x001000000c127824 */ /* 0x000fe200078e00ff */
[----:B------:R-:W-:Y:S01]  /*29c0*/  SHF.R.U64 R7, R2, UR28, R5 ;  /* 0x0000001c02077c19 */ /* 0x000fe20008001205 */
[----:B------:R-:W-:Y:S01]  /*29d0*/  IMAD.SHL.U32 R17, R6, 0x80000, RZ ;  /* 0x0008000006117824 */ /* 0x000fe200078e00ff */
[----:B------:R-:W1:Y:S01]  /*29e0*/  LDCU.U8 UR8, c[0x3][0x272] ;  /* 0x00c04e40ff0877ac */ /* 0x000e620008000000 */
[----:B------:R-:W-:-:S02]  /*29f0*/  LOP3.LUT R24, R24, R9, R20, 0xfe, !PT ;  /* 0x0000000918187212 */ /* 0x000fc400078efe14 */
[C---:B------:R-:W-:Y:S01]  /*2a00*/  SHF.R.U64 R9, R2.reuse, UR27, R5 ;  /* 0x0000001b02097c19 */ /* 0x040fe20008001205 */
[----:B---3--:R-:W-:Y:S02]  /*2a10*/  UIADD3 UR62, UPT, UPT, -UR62, 0x40, URZ ;  /* 0x000000403e3e7890 */ /* 0x008fe4000fffe1ff */
[----:B------:R-:W-:Y:S01]  /*2a20*/  UIADD3 UR4, UPT, UPT, -UR4, 0x40, URZ ;  /* 0x0000004004047890 */ /* 0x000fe2000fffe1ff */
[----:B------:R-:W-:Y:S02]  /*2a30*/  LOP3.LUT R9, R9, 0x1, RZ, 0xc0, !PT ;  /* 0x0000000109097812 */ /* 0x000fe400078ec0ff */
[----:B------:R-:W-:Y:S02]  /*2a40*/  LOP3.LUT R7, R7, 0x1, RZ, 0xc0, !PT ;  /* 0x0000000107077812 */ /* 0x000fe400078ec0ff */
[----:B------:R-:W-:Y:S02]  /*2a50*/  LOP3.LUT R17, R17, R18, R19, 0xfe, !PT ;  /* 0x0000001211117212 */ /* 0x000fe400078efe13 */
[----:B------:R-:W-:-:S02]  /*2a60*/  SHF.R.U64 R19, R2, UR62, R5 ;  /* 0x0000003e02137c19 */ /* 0x000fc40008001205 */
[----:B------:R-:W-:Y:S01]  /*2a70*/  SHF.R.U64 R18, R2, UR4, R5 ;  /* 0x0000000402127c19 */ /* 0x000fe20008001205 */
[----:B------:R-:W-:Y:S01]  /*2a80*/  IMAD.SHL.U32 R21, R9, 0x40000, RZ ;  /* 0x0004000009157824 */ /* 0x000fe200078e00ff */
[----:B------:R-:W-:Y:S01]  /*2a90*/  SHF.L.U64.HI R23, R11, 0x1d, RZ ;  /* 0x0000001d0b177819 */ /* 0x000fe200000102ff */
[----:B------:R-:W-:Y:S01]  /*2aa0*/  IMAD.SHL.U32 R20, R7, 0x20000, RZ ;  /* 0x0002000007147824 */ /* 0x000fe200078e00ff */
[----:B------:R-:W-:Y:S02]  /*2ab0*/  SHF.L.U64.HI R22, R3, 0x1c, RZ ;  /* 0x0000001c03167819 */ /* 0x000fe400000102ff */
[----:B------:R-:W-:Y:S02]  /*2ac0*/  LOP3.LUT R11, R19, 0x1, RZ, 0xc0, !PT ;  /* 0x00000001130b7812 */ /* 0x000fe400078ec0ff */
[----:B------:R-:W-:Y:S01]  /*2ad0*/  LOP3.LUT R3, R18, 0x1, RZ, 0xc0, !PT ;  /* 0x0000000112037812 */ /* 0x000fe200078ec0ff */
[----:B------:R-:W2:Y:S01]  /*2ae0*/  LDCU.U8 UR9, c[0x3][0x273] ;  /* 0x00c04e60ff0977ac */ /* 0x000ea20008000000 */
[----:B------:R-:W-:Y:S01]  /*2af0*/  LOP3.LUT R19, R20, R21, R17, 0xfe, !PT ;  /* 0x0000001514137212 */ /* 0x000fe200078efe11 */
[----:B------:R-:W-:-:S02]  /*2b00*/  IMAD.U32 R18, R11, 0x10000, RZ ;  /* 0x000100000b127824 */ /* 0x000fc400078e00ff */
[----:B------:R-:W-:Y:S01]  /*2b10*/  IMAD.SHL.U32 R17, R3, 0x8000, RZ ;  /* 0x0000800003117824 */ /* 0x000fe200078e00ff */
[----:B------:R-:W-:Y:S01]  /*2b20*/  LOP3.LUT R20, R22, R23, R24, 0xfe, !PT ;  /* 0x0000001716147212 */ /* 0x000fe200078efe18 */
[----:B0-----:R-:W-:Y:S01]  /*2b30*/  UIADD3 UR23, UPT, UPT, -UR23, 0x40, URZ ;  /* 0x0000004017177890 */ /* 0x001fe2000fffe1ff */
[----:B------:R-:W-:Y:S01]  /*2b40*/  SHF.L.U64.HI R21, R15, 0x1b, RZ ;  /* 0x0000001b0f157819 */ /* 0x000fe200000102ff */
[----:B-1----:R-:W-:Y:S01]  /*2b50*/  UIADD3 UR8, UPT, UPT, -UR8, 0x40, URZ ;  /* 0x0000004008087890 */ /* 0x002fe2000fffe1ff */
[----:B------:R-:W-:Y:S02]  /*2b60*/  SHF.L.U64.HI R16, R16, 0x1a, RZ ;  /* 0x0000001a10107819 */ /* 0x000fe400000102ff */
[----:B------:R-:W-:Y:S02]  /*2b70*/  LOP3.LUT R15, R17, R18, R19, 0xfe, !PT ;  /* 0x00000012110f7212 */ /* 0x000fe400078efe13 */
[----:B------:R-:W-:Y:S02]  /*2b80*/  LOP3.LUT R17, R16, R21, R20, 0xfe, !PT ;  /* 0x0000001510117212 */ /* 0x000fe400078efe14 */
[----:B------:R-:W-:-:S02]  /*2b90*/  SHF.L.U64.HI R16, R4, 0x19, RZ ;  /* 0x0000001904107819 */ /* 0x000fc400000102ff */
[----:B------:R-:W-:Y:S02]  /*2ba0*/  SHF.L.U64.HI R19, R8, 0x18, RZ ;  /* 0x0000001808137819 */ /* 0x000fe400000102ff */
[C-C-:B------:R-:W-:Y:S02]  /*2bb0*/  SHF.R.U64 R8, R2.reuse, UR23, R5.reuse ;  /* 0x0000001702087c19 */ /* 0x140fe40008001205 */
[----:B------:R-:W-:Y:S01]  /*2bc0*/  SHF.R.U64 R4, R2, UR8, R5 ;  /* 0x0000000802047c19 */ /* 0x000fe20008001205 */
[----:B------:R-:W-:Y:S01]  /*2bd0*/  UIADD3 UR5, UPT, UPT, -UR5, 0x40, URZ ;  /* 0x0000004005057890 */ /* 0x000fe2000fffe1ff */
[----:B------:R-:W-:Y:S02]  /*2be0*/  LOP3.LUT R8, R8, 0x1, RZ, 0xc0, !PT ;  /* 0x0000000108087812 */ /* 0x000fe400078ec0ff */
[----:B------:R-:W-:Y:S01]  /*2bf0*/  LOP3.LUT R4, R4, 0x1, RZ, 0xc0, !PT ;  /* 0x0000000104047812 */ /* 0x000fe200078ec0ff */
[----:B------:R-:W0:Y:S01]  /*2c00*/  LDCU.U8 UR10, c[0x3][0x275] ;  /* 0x00c04ea0ff0a77ac */ /* 0x000e220008000000 */
[----:B------:R-:W-:Y:S01]  /*2c10*/  LOP3.LUT R19, R19, R16, R17, 0xfe, !PT ;  /* 0x0000001013137212 */ /* 0x000fe200078efe11 */
[----:B------:R-:W-:Y:S01]  /*2c20*/  IMAD.SHL.U32 R16, R8, 0x4000, RZ ;  /* 0x0000400008107824 */ /* 0x000fe200078e00ff */
[----:B------:R-:W-:Y:S01]  /*2c30*/  SHF.L.U64.HI R17, R14, 0x17, RZ ;  /* 0x000000170e117819 */ /* 0x000fe200000102ff */
[----:B------:R-:W1:Y:S01]  /*2c40*/  LDCU.U8 UR8, c[0x3][0x276] ;  /* 0x00c04ec0ff0877ac */ /* 0x000e620008000000 */
[----:B------:R-:W-:Y:S01]  /*2c50*/  IMAD.SHL.U32 R14, R4, 0x2000, RZ ;  /* 0x00002000040e7824 */ /* 0x000fe200078e00ff */
[----:B--2---:R-:W-:Y:S01]  /*2c60*/  UIADD3 UR9, UPT, UPT, -UR9, 0x40, URZ ;  /* 0x0000004009097890 */ /* 0x004fe2000fffe1ff */
[----:B------:R-:W-:-:S02]  /*2c70*/  SHF.L.U64.HI R18, R13, 0x16, RZ ;  /* 0x000000160d127819 */ /* 0x000fc400000102ff */
[----:B------:R-:W-:Y:S01]  /*2c80*/  SHF.R.U64 R13, R2, UR5, R5 ;  /* 0x00000005020d7c19 */ /* 0x000fe20008001205 */
[----:B------:R-:W2:Y:S01]  /*2c90*/  LDCU.U8 UR5, c[0x3][0x277] ;  /* 0x00c04ee0ff0577ac */ /* 0x000ea20008000000 */
[----:B------:R-:W-:Y:S02]  /*2ca0*/  LOP3.LUT R15, R14, R16, R15, 0xfe, !PT ;  /* 0x000000100e0f7212 */ /* 0x000fe400078efe0f */
[----:B------:R-:W-:Y:S02]  /*2cb0*/  SHF.R.U64 R14, R2, UR9, R5 ;  /* 0x00000009020e7c19 */ /* 0x000fe40008001205 */
[----:B------:R-:W-:Y:S02]  /*2cc0*/  LOP3.LUT R18, R18, R17, R19, 0xfe, !PT ;  /* 0x0000001112127212 */ /* 0x000fe400078efe13 */
[----:B------:R-:W-:Y:S02]  /*2cd0*/  SHF.L.U64.HI R17, R10, 0x15, RZ ;  /* 0x000000150a117819 */ /* 0x000fe400000102ff */
[----:B------:R-:W-:-:S02]  /*2ce0*/  SHF.L.U64.HI R16, R12, 0x14, RZ ;  /* 0x000000140c107819 */ /* 0x000fc400000102ff */
[----:B------:R-:W-:Y:S02]  /*2cf0*/  LOP3.LUT R12, R14, 0x1, RZ, 0xc0, !PT ;  /* 0x000000010e0c7812 */ /* 0x000fe400078ec0ff */
[----:B------:R-:W-:Y:S01]  /*2d00*/  LOP3.LUT R10, R13, 0x1, RZ, 0xc0, !PT ;  /* 0x000000010d0a7812 */ /* 0x000fe200078ec0ff */
[----:B0-----:R-:W-:Y:S02]  /*2d10*/  UIADD3 UR10, UPT, UPT, -UR10, 0x40, URZ ;  /* 0x000000400a0a7890 */ /* 0x001fe4000fffe1ff */
[----:B------:R-:W-:Y:S01]  /*2d20*/  IMAD.SHL.U32 R14, R12, 0x1000, RZ ;  /* 0x000010000c0e7824 */ /* 0x000fe200078e00ff */
[----:B-1----:R-:W-:Y:S01]  /*2d30*/  UIADD3 UR8, UPT, UPT, -UR8, 0x40, URZ ;  /* 0x0000004008087890 */ /* 0x002fe2000fffe1ff */
[----:B------:R-:W-:Y:S01]  /*2d40*/  IMAD.SHL.U32 R13, R10, 0x800, RZ ;  /* 0x000008000a0d7824 */ /* 0x000fe200078e00ff */
[----:B------:R-:W-:Y:S01]  /*2d50*/  LOP3.LUT R16, R16, R17, R18, 0xfe, !PT ;  /* 0x0000001110107212 */ /* 0x000fe200078efe12 */
[----:B------:R-:W0:Y:S01]  /*2d60*/  LDCU.U8 UR4, c[0x3][0x279] ;  /* 0x00c04f20ff0477ac */ /* 0x000e220008000000 */
[----:B------:R-:W-:-:S02]  /*2d70*/  SHF.L.U64.HI R6, R6, 0x13, RZ ;  /* 0x0000001306067819 */ /* 0x000fc400000102ff */
[----:B------:R-:W-:Y:S02]  /*2d80*/  SHF.L.U64.HI R9, R9, 0x12, RZ ;  /* 0x0000001209097819 */ /* 0x000fe400000102ff */
[----:B------:R-:W-:Y:S02]  /*2d90*/  LOP3.LUT R13, R13, R14, R15, 0xfe, !PT ;  /* 0x0000000e0d0d7212 */ /* 0x000fe400078efe0f */
[----:B------:R-:W-:Y:S01]  /*2da0*/  LOP3.LUT R14, R9, R6, R16, 0xfe, !PT ;  /* 0x00000006090e7212 */ /* 0x000fe200078efe10 */
[----:B------:R-:W-:Y:S01]  /*2db0*/  UIADD3 UR6, UPT, UPT, -UR6, 0x40, URZ ;  /* 0x0000004006067890 */ /* 0x000fe2000fffe1ff */
[C-C-:B------:R-:W-:Y:S02]  /*2dc0*/  SHF.R.U64 R9, R2.reuse, UR10, R5.reuse ;  /* 0x0000000a02097c19 */ /* 0x140fe40008001205 */
[----:B------:R-:W-:Y:S01]  /*2dd0*/  SHF.R.U64 R6, R2, UR8, R5 ;  /* 0x0000000802067c19 */ /* 0x000fe20008001205 */
[----:B--2---:R-:W-:Y:S01]  /*2de0*/  UIADD3 UR8, UPT, UPT, -UR5, 0x40, URZ ;  /* 0x0000004005087890 */ /* 0x004fe2000fffe1ff */
[----:B------:R-:W-:Y:S01]  /*2df0*/  SHF.L.U64.HI R7, R7, 0x11, RZ ;  /* 0x0000001107077819 */ /* 0x000fe200000102ff */
[----:B------:R-:W1:Y:S01]  /*2e00*/  LDCU.U8 UR5, c[0x3][0x27a] ;  /* 0x00c04f40ff0577ac */ /* 0x000e620008000000 */
[----:B------:R-:W-:-:S02]  /*2e10*/  SHF.L.U64.HI R16, R11, 0x10, RZ ;  /* 0x000000100b107819 */ /* 0x000fc400000102ff */
[----:B------:R-:W-:Y:S02]  /*2e20*/  LOP3.LUT R9, R9, 0x1, RZ, 0xc0, !PT ;  /* 0x0000000109097812 */ /* 0x000fe400078ec0ff */
[----:B------:R-:W-:Y:S02]  /*2e30*/  LOP3.LUT R6, R6, 0x1, RZ, 0xc0, !PT ;  /* 0x0000000106067812 */ /* 0x000fe400078ec0ff */
[----:B------:R-:W-:Y:S02]  /*2e40*/  LOP3.LUT R16, R16, R7, R14, 0xfe, !PT ;  /* 0x0000000710107212 */ /* 0x000fe400078efe0e */
[C-C-:B------:R-:W-:Y:S02]  /*2e50*/  SHF.R.U64 R17, R2.reuse, UR6, R5.reuse ;  /* 0x0000000602117c19 */ /* 0x140fe40008001205 */
[----:B------:R-:W-:Y:S01]  /*2e60*/  SHF.R.U64 R7, R2, UR8, R5 ;  /* 0x0000000802077c19 */ /* 0x000fe20008001205 */
[----:B------:R-:W-:Y:S01]  /*2e70*/  IMAD.SHL.U32 R14, R9, 0x400, RZ ;  /* 0x00000400090e7824 */ /* 0x000fe200078e00ff */
[----:B------:R-:W-:Y:S01]  /*2e80*/  SHF.L.U64.HI R15, R3, 0xf, RZ ;  /* 0x0000000f030f7819 */ /* 0x000fe200000102ff */
[----:B------:R-:W-:Y:S01]  /*2e90*/  IMAD.SHL.U32 R11, R6, 0x200, RZ ;  /* 0x00000200060b7824 */ /* 0x000fe200078e00ff */
[----:B------:R-:W-:-:S02]  /*2ea0*/  SHF.L.U64.HI R8, R8, 0xe, RZ ;  /* 0x0000000e08087819 */ /* 0x000fc400000102ff */
[----:B------:R-:W-:Y:S02]  /*2eb0*/  LOP3.LUT R7, R7, 0x1, RZ, 0xc0, !PT ;  /* 0x0000000107077812 */ /* 0x000fe400078ec0ff */
[----:B------:R-:W-:Y:S01]  /*2ec0*/  LOP3.LUT R3, R17, 0x1, RZ, 0xc0, !PT ;  /* 0x0000000111037812 */ /* 0x000fe200078ec0ff */
[----:B0-----:R-:W-:Y:S01]  /*2ed0*/  UIADD3 UR4, UPT, UPT, -UR4, 0x40, URZ ;  /* 0x0000004004047890 */ /* 0x001fe2000fffe1ff */
[----:B------:R-:W-:Y:S02]  /*2ee0*/  LOP3.LUT R11, R11, R14, R13, 0xfe, !PT ;  /* 0x0000000e0b0b7212 */ /* 0x000fe400078efe0d */
[----:B------:R-:W-:Y:S01]  /*2ef0*/  LOP3.LUT R14, R8, R15, R16, 0xfe, !PT ;  /* 0x0000000f080e7212 */ /* 0x000fe200078efe10 */
[----:B------:R-:W-:Y:S01]  /*2f00*/  IMAD.SHL.U32 R8, R7, 0x100, RZ ;  /* 0x0000010007087824 */ /* 0x000fe200078e00ff */
[----:B------:R-:W0:Y:S01]  /*2f10*/  LDCU.U8 UR6, c[0x3][0x27b] ;  /* 0x00c04f60ff0677ac */ /* 0x000e220008000000 */
[----:B------:R-:W-:Y:S01]  /*2f20*/  IMAD.SHL.U32 R15, R3, 0x80, RZ ;  /* 0x00000080030f7824 */ /* 0x000fe200078e00ff */
[----:B------:R-:W-:-:S02]  /*2f30*/  SHF.L.U64.HI R13, R4, 0xd, RZ ;  /* 0x0000000d040d7819 */ /* 0x000fc400000102ff */
[----:B------:R-:W-:Y:S01]  /*2f40*/  SHF.L.U64.HI R4, R12, 0xc, RZ ;  /* 0x0000000c0c047819 */ /* 0x000fe200000102ff */
[----:B-1----:R-:W-:Y:S01]  /*2f50*/  UIADD3 UR5, UPT, UPT, -UR5, 0x40, URZ ;  /* 0x0000004005057890 */ /* 0x002fe2000fffe1ff */
[----:B------:R-:W-:Y:S02]  /*2f60*/  LOP3.LUT R12, R15, R8, R11, 0xfe, !PT ;  /* 0x000000080f0c7212 */ /* 0x000fe400078efe0b */
[----:B------:R-:W-:Y:S01]  /*2f70*/  SHF.L.U64.HI R11, R10, 0xb, RZ ;  /* 0x0000000b0a0b7819 */ /* 0x000fe200000102ff */
[----:B------:R-:W1:Y:S01]  /*2f80*/  LDCU.U8 UR8, c[0x3][0x27d] ;  /* 0x00c04fa0ff0877ac */ /* 0x000e620008000000 */
[--C-:B------:R-:W-:Y:S01]  /*2f90*/  SHF.R.U64 R10, R2, UR4, R5.reuse ;  /* 0x00000004020a7c19 */ /* 0x100fe20008001205 */
[----:B------:R-:W2:Y:S01]  /*2fa0*/  LDCU.U8 UR4, c[0x3][0x27e] ;  /* 0x00c04fc0ff0477ac */ /* 0x000ea20008000000 */
[----:B------:R-:W-:Y:S02]  /*2fb0*/  LOP3.LUT R4, R4, R13, R14, 0xfe, !PT ;  /* 0x0000000d04047212 */ /* 0x000fe400078efe0e */
[----:B------:R-:W-:-:S02]  /*2fc0*/  SHF.R.U64 R14, R2, UR5, R5 ;  /* 0x00000005020e7c19 */ /* 0x000fc40008001205 */
[----:B------:R-:W-:Y:S02]  /*2fd0*/  LOP3.LUT R10, R10, 0x1, RZ, 0xc0, !PT ;  /* 0x000000010a0a7812 */ /* 0x000fe400078ec0ff */
[----:B------:R-:W-:Y:S02]  /*2fe0*/  LOP3.LUT R14, R14, 0x1, RZ, 0xc0, !PT ;  /* 0x000000010e0e7812 */ /* 0x000fe400078ec0ff */
[----:B------:R-:W-:Y:S01]  /*2ff0*/  SHF.L.U64.HI R8, R9, 0xa, RZ ;  /* 0x0000000a09087819 */ /* 0x000fe200000102ff */
[----:B0-----:R-:W-:Y:S01]  /*3000*/  UIADD3 UR6, UPT, UPT, -UR6, 0x40, URZ ;  /* 0x0000004006067890 */ /* 0x001fe2000fffe1ff */
[----:B------:R-:W-:Y:S01]  /*3010*/  SHF.L.U64.HI R9, R6, 0x9, RZ ;  /* 0x0000000906097819 */ /* 0x000fe200000102ff */
[----:B------:R-:W-:Y:S01]  /*3020*/  IMAD.SHL.U32 R6, R10, 0x40, RZ ;  /* 0x000000400a067824 */ /* 0x000fe200078e00ff */
[----:B------:R-:W-:Y:S01]  /*3030*/  UIADD3 UR7, UPT, UPT, -UR7, 0x40, URZ ;  /* 0x0000004007077890 */ /* 0x000fe2000fffe1ff */
[----:B------:R-:W-:Y:S01]  /*3040*/  IMAD.SHL.U32 R13, R14, 0x20, RZ ;  /* 0x000000200e0d7824 */ /* 0x000fe200078e00ff */
[----:B------:R-:W-:Y:S01]  /*3050*/  LOP3.LUT R8, R8, R11, R4, 0xfe, !PT ;  /* 0x0000000b08087212 */ /* 0x000fe200078efe04 */
[----:B------:R-:W0:Y:S01]  /*3060*/  LDCU.U8 UR5, c[0x3][0x27f] ;  /* 0x00c04fe0ff0577ac */ /* 0x000e220008000000 */
[----:B------:R-:W-:-:S02]  /*3070*/  SHF.L.U64.HI R4, R7, 0x8, RZ ;  /* 0x0000000807047819 */ /* 0x000fc400000102ff */
[----:B------:R-:W-:Y:S01]  /*3080*/  LOP3.LUT R13, R13, R6, R12, 0xfe, !PT ;  /* 0x000000060d0d7212 */ /* 0x000fe200078efe0c */
[----:B-1----:R-:W-:Y:S01]  /*3090*/  UIADD3 UR8, UPT, UPT, -UR8, 0x40, URZ ;  /* 0x0000004008087890 */ /* 0x002fe2000fffe1ff */
[--C-:B------:R-:W-:Y:S01]  /*30a0*/  SHF.R.U64 R11, R2, UR6, R5.reuse ;  /* 0x00000006020b7c19 */ /* 0x100fe20008001205 */
[----:B--2---:R-:W-:Y:S01]  /*30b0*/  UIADD3 UR4, UPT, UPT, -UR4, 0x40, URZ ;  /* 0x0000004004047890 */ /* 0x004fe2000fffe1ff */
[----:B------:R-:W-:Y:S01]  /*30c0*/  LOP3.LUT R4, R4, R9, R8, 0xfe, !PT ;  /* 0x0000000904047212 */ /* 0x000fe200078efe08 */
[----:B------:R-:W1:Y:S01]  /*30d0*/  LDC.64 R6, c[0x0][0x388] ;  /* 0x0000e200ff067b82 */ /* 0x000e620000000a00 */
[----:B------:R-:W-:Y:S02]  /*30e0*/  SHF.R.U64 R12, R2, UR7, R5 ;  /* 0x00000007020c7c19 */ /* 0x000fe40008001205 */
[----:B------:R-:W-:Y:S02]  /*30f0*/  SHF.L.U64.HI R3, R3, 0x7, RZ ;  /* 0x0000000703037819 */ /* 0x000fe400000102ff */
[----:B------:R-:W-:-:S02]  /*3100*/  SHF.L.U64.HI R9, R10, 0x6, RZ ;  /* 0x000000060a097819 */ /* 0x000fc400000102ff */
[----:B------:R-:W-:Y:S02]  /*3110*/  LOP3.LUT R11, R11, 0x1, RZ, 0xc0, !PT ;  /* 0x000000010b0b7812 */ /* 0x000fe400078ec0ff */
[----:B------:R-:W-:Y:S02]  /*3120*/  LOP3.LUT R12, R12, 0x1, RZ, 0xc0, !PT ;  /* 0x000000010c0c7812 */ /* 0x000fe400078ec0ff */
[----:B------:R-:W-:Y:S02]  /*3130*/  LOP3.LUT R9, R9, R3, R4, 0xfe, !PT ;  /* 0x0000000309097212 */ /* 0x000fe400078efe04 */
[C-C-:B------:R-:W-:Y:S02]  /*3140*/  SHF.R.U64 R8, R2.reuse, UR8, R5.reuse ;  /* 0x0000000802087c19 */ /* 0x140fe40008001205 */
[----:B------:R-:W-:Y:S01]  /*3150*/  SHF.R.U64 R4, R2, UR4, R5 ;  /* 0x0000000402047c19 */ /* 0x000fe20008001205 */
[C---:B------:R-:W-:Y:S01]  /*3160*/  IMAD.SHL.U32 R3, R11.reuse, 0x10, RZ ;  /* 0x000000100b037824 */ /* 0x040fe200078e00ff */
        /* <DEDUP_REMOVED lines=9> */
[C---:B------:R-:W-:Y:S01]  /*3200*/  SHF.L.U64.HI R9, R8.reuse, 0x2, RZ ;  /* 0x0000000208097819 */ /* 0x040fe200000102ff */
[----:B------:R-:W-:Y:S01]  /*3210*/  IMAD.SHL.U32 R8, R8, 0x4, RZ ;  /* 0x0000000408087824 */ /* 0x000fe200078e00ff */
[----:B------:R-:W-:-:S02]  /*3220*/  SHF.L.U64.HI R12, R12, 0x3, RZ ;  /* 0x000000030c0c7819 */ /* 0x000fc400000102ff */
[----:B------:R-:W-:Y:S02]  /*3230*/  SHF.R.U64 R2, R2, UR5, R5 ;  /* 0x0000000502027c19 */ /* 0x000fe40008001205 */
[----:B------:R-:W-:Y:S02]  /*3240*/  LOP3.LUT R3, R3, R8, R10, 0xfe, !PT ;  /* 0x0000000803037212 */ /* 0x000fe400078efe0a */
[----:B------:R-:W-:Y:S02]  /*3250*/  LOP3.LUT R5, R9, R12, R11, 0xfe, !PT ;  /* 0x0000000c09057212 */ /* 0x000fe400078efe0b */
[----:B------:R-:W-:Y:S01]  /*3260*/  SHF.L.U64.HI R4, R4, 0x1, RZ ;  /* 0x0000000104047819 */ /* 0x000fe200000102ff */
[----:B-1----:R-:W-:Y:S01]  /*3270*/  IMAD.WIDE R6, R0, 0x8, R6 ;  /* 0x0000000800067825 */ /* 0x002fe200078e0206 */
[----:B------:R-:W-:Y:S02]  /*3280*/  LOP3.LUT R2, R3, 0x1, R2, 0xf8, !PT ;  /* 0x0000000103027812 */ /* 0x000fe400078ef802 */
[----:B------:R-:W-:-:S05]  /*3290*/  LOP3.LUT R3, R4, R5, RZ, 0xfc, !PT ;  /* 0x0000000504037212 */ /* 0x000fca00078efcff */
[----:B------:R-:W-:Y:S01]  /*32a0*/  STG.E.64 desc[UR36][R6.64], R2 ;  /* 0x0000000206007986 */ /* 0x000fe2000c101b24 */
[----:B------:R-:W-:Y:S05]  /*32b0*/  EXIT ;  /* 0x000000000000794d */ /* 0x000fea0003800000 */
.L_x_0:
[----:B------:R-:W-:-:S00]  /*32c0*/  BRA `(.L_x_0) ;  /* 0xfffffffc00fc7947 */ /* 0x000fc0000383ffff */
[----:B------:R-:W-:-:S00]  /*32d0*/  NOP ;  /* 0x0000000000007918 */ /* 0x000fc00000000000 */
        /* <DEDUP_REMOVED lines=10> */
.L_x_1:


//--------------------- .nv.shared.reserved.0     --------------------------
	.section	.nv.shared.reserved.0,"aw",@nobits
	.weak		__nv_reservedSMEM_offset_0_alias
	.size		__nv_reservedSMEM_offset_0_alias, 0, 64
	.other		__nv_reservedSMEM_offset_0_alias,@"STO_CUDA_RESERVED_SHARED STV_DEFAULT"
__nv_reservedSMEM_offset_0_alias:
	.zero		0
	.zero		64


//--------------------- .nv.constant0._Z16desEncryptKernelPKyPyS0_ --------------------------
	.section	.nv.constant0._Z16desEncryptKernelPKyPyS0_,"a",@progbits
	.sectionflags	@""
	.align	4
.nv.constant0._Z16desEncryptKernelPKyPyS0_:
	.zero		920


//--------------------- SYMBOLS --------------------------

	.type		.nv.reservedSmem.offset0,@object
	.size		.nv.reservedSmem.offset0,0x4
